//
// Generated by NVIDIA NVVM Compiler
//
// Compiler Build ID: CL-36424714
// Cuda compilation tools, release 13.0, V13.0.88
// Based on NVVM 20.0.0
//

.version 9.0
.target sm_100
.address_size 64

	// .globl	GPU_model
.func  (.param .b64 func_retval0) __internal_accurate_pow
(
	.param .b64 __internal_accurate_pow_param_0
)
;

.visible .entry GPU_model(
	.param .u64 .ptr .align 1 GPU_model_param_0,
	.param .u64 .ptr .align 1 GPU_model_param_1,
	.param .u64 .ptr .align 1 GPU_model_param_2,
	.param .f64 GPU_model_param_3,
	.param .u32 GPU_model_param_4,
	.param .u32 GPU_model_param_5
)
{
	.reg .pred 	%p<30>;
	.reg .b32 	%r<49>;
	.reg .b64 	%rd<12>;
	.reg .b64 	%fd<46>;

	ld.param.u64 	%rd2, [GPU_model_param_0];
	ld.param.u64 	%rd3, [GPU_model_param_1];
	ld.param.u64 	%rd4, [GPU_model_param_2];
	ld.param.f64 	%fd18, [GPU_model_param_3];
	ld.param.u32 	%r8, [GPU_model_param_4];
	ld.param.u32 	%r9, [GPU_model_param_5];
	mov.u32 	%r10, %ntid.x;
	mov.u32 	%r11, %ctaid.x;
	mov.u32 	%r12, %tid.x;
	mad.lo.s32 	%r1, %r10, %r11, %r12;
	mov.u32 	%r13, %ntid.y;
	mov.u32 	%r14, %ctaid.y;
	mov.u32 	%r15, %tid.y;
	mad.lo.s32 	%r16, %r13, %r14, %r15;
	setp.ge.s32 	%p1, %r1, %r8;
	setp.ge.s32 	%p2, %r16, %r9;
	or.pred  	%p3, %p1, %p2;
	@%p3 bra 	$L__BB0_16;
	cvta.to.global.u64 	%rd5, %rd2;
	cvta.to.global.u64 	%rd6, %rd4;
	cvta.to.global.u64 	%rd7, %rd3;
	mad.lo.s32 	%r17, %r9, %r1, %r16;
	mul.wide.s32 	%rd8, %r17, 8;
	add.s64 	%rd1, %rd5, %rd8;
	mov.b64 	%rd9, 0;
	st.global.u64 	[%rd1], %rd9;
	shl.b32 	%r18, %r1, 1;
	mul.wide.s32 	%rd10, %r18, 8;
	add.s64 	%rd11, %rd6, %rd10;
	ld.global.f64 	%fd1, [%rd11+8];
	ld.global.f64 	%fd19, [%rd7];
	cvt.rn.f64.u32 	%fd20, %r16;
	ld.global.f64 	%fd21, [%rd7+8];
	fma.rn.f64 	%fd22, %fd21, %fd20, %fd19;
	ld.global.f64 	%fd23, [%rd11];
	sub.f64 	%fd2, %fd22, %fd23;
	{
	.reg .b32 %temp; 
	mov.b64 	{%temp, %r3}, %fd2;
	}
	mov.f64 	%fd24, 0d4000000000000000;
	{
	.reg .b32 %temp; 
	mov.b64 	{%temp, %r19}, %fd24;
	}
	and.b32  	%r5, %r19, 2146435072;
	setp.eq.s32 	%p4, %r5, 1062207488;
	abs.f64 	%fd3, %fd2;
	{ // callseq 0, 0
	.param .b64 param0;
	st.param.f64 	[param0], %fd3;
	.param .b64 retval0;
	call.uni (retval0), 
	__internal_accurate_pow, 
	(
	param0
	);
	ld.param.f64 	%fd25, [retval0];
	} // callseq 0
	setp.lt.s32 	%p5, %r3, 0;
	neg.f64 	%fd27, %fd25;
	selp.f64 	%fd28, %fd27, %fd25, %p4;
	selp.f64 	%fd43, %fd28, %fd25, %p5;
	setp.neu.f64 	%p6, %fd2, 0d0000000000000000;
	@%p6 bra 	$L__BB0_3;
	setp.eq.s32 	%p7, %r5, 1062207488;
	selp.b32 	%r20, %r3, 0, %p7;
	setp.lt.s32 	%p8, %r19, 0;
	or.b32  	%r21, %r20, 2146435072;
	selp.b32 	%r22, %r21, %r20, %p8;
	mov.b32 	%r23, 0;
	mov.b64 	%fd43, {%r23, %r22};
$L__BB0_3:
	add.f64 	%fd29, %fd2, 0d4000000000000000;
	{
	.reg .b32 %temp; 
	mov.b64 	{%temp, %r24}, %fd29;
	}
	and.b32  	%r25, %r24, 2146435072;
	setp.ne.s32 	%p9, %r25, 2146435072;
	@%p9 bra 	$L__BB0_8;
	setp.num.f64 	%p10, %fd2, %fd2;
	@%p10 bra 	$L__BB0_6;
	mov.f64 	%fd30, 0d4000000000000000;
	add.rn.f64 	%fd43, %fd2, %fd30;
	bra.uni 	$L__BB0_8;
$L__BB0_6:
	setp.neu.f64 	%p11, %fd3, 0d7FF0000000000000;
	@%p11 bra 	$L__BB0_8;
	setp.lt.s32 	%p12, %r3, 0;
	setp.eq.s32 	%p13, %r5, 1062207488;
	setp.lt.s32 	%p14, %r19, 0;
	selp.b32 	%r27, 0, 2146435072, %p14;
	and.b32  	%r28, %r19, 2147483647;
	setp.ne.s32 	%p15, %r28, 1071644672;
	or.b32  	%r29, %r27, -2147483648;
	selp.b32 	%r30, %r29, %r27, %p15;
	selp.b32 	%r31, %r30, %r27, %p13;
	selp.b32 	%r32, %r31, %r27, %p12;
	mov.b32 	%r33, 0;
	mov.b64 	%fd43, {%r33, %r32};
$L__BB0_8:
	setp.eq.s32 	%p16, %r5, 1062207488;
	setp.eq.f64 	%p17, %fd2, 0d3FF0000000000000;
	selp.f64 	%fd10, 0d3FF0000000000000, %fd43, %p17;
	{
	.reg .b32 %temp; 
	mov.b64 	{%temp, %r6}, %fd1;
	}
	abs.f64 	%fd11, %fd1;
	{ // callseq 1, 0
	.param .b64 param0;
	st.param.f64 	[param0], %fd11;
	.param .b64 retval0;
	call.uni (retval0), 
	__internal_accurate_pow, 
	(
	param0
	);
	ld.param.f64 	%fd31, [retval0];
	} // callseq 1
	setp.lt.s32 	%p18, %r6, 0;
	neg.f64 	%fd33, %fd31;
	selp.f64 	%fd34, %fd33, %fd31, %p16;
	selp.f64 	%fd45, %fd34, %fd31, %p18;
	setp.neu.f64 	%p19, %fd1, 0d0000000000000000;
	@%p19 bra 	$L__BB0_10;
	setp.eq.s32 	%p20, %r5, 1062207488;
	selp.b32 	%r35, %r6, 0, %p20;
	setp.lt.s32 	%p21, %r19, 0;
	or.b32  	%r36, %r35, 2146435072;
	selp.b32 	%r37, %r36, %r35, %p21;
	mov.b32 	%r38, 0;
	mov.b64 	%fd45, {%r38, %r37};
$L__BB0_10:
	add.f64 	%fd35, %fd1, 0d4000000000000000;
	{
	.reg .b32 %temp; 
	mov.b64 	{%temp, %r39}, %fd35;
	}
	and.b32  	%r40, %r39, 2146435072;
	setp.ne.s32 	%p22, %r40, 2146435072;
	@%p22 bra 	$L__BB0_15;
	setp.num.f64 	%p23, %fd1, %fd1;
	@%p23 bra 	$L__BB0_13;
	mov.f64 	%fd36, 0d4000000000000000;
	add.rn.f64 	%fd45, %fd1, %fd36;
	bra.uni 	$L__BB0_15;
$L__BB0_13:
	setp.neu.f64 	%p24, %fd11, 0d7FF0000000000000;
	@%p24 bra 	$L__BB0_15;
	setp.lt.s32 	%p25, %r6, 0;
	setp.eq.s32 	%p26, %r5, 1062207488;
	setp.lt.s32 	%p27, %r19, 0;
	selp.b32 	%r42, 0, 2146435072, %p27;
	and.b32  	%r43, %r19, 2147483647;
	setp.ne.s32 	%p28, %r43, 1071644672;
	or.b32  	%r44, %r42, -2147483648;
	selp.b32 	%r45, %r44, %r42, %p28;
	selp.b32 	%r46, %r45, %r42, %p26;
	selp.b32 	%r47, %r46, %r42, %p25;
	mov.b32 	%r48, 0;
	mov.b64 	%fd45, {%r48, %r47};
$L__BB0_15:
	setp.eq.f64 	%p29, %fd1, 0d3FF0000000000000;
	selp.f64 	%fd37, 0d3FF0000000000000, %fd45, %p29;
	add.f64 	%fd38, %fd10, %fd37;
	mul.f64 	%fd39, %fd38, 0d401921FB54442D18;
	mul.f64 	%fd40, %fd18, %fd1;
	div.rn.f64 	%fd41, %fd40, %fd39;
	st.global.f64 	[%rd1], %fd41;
$L__BB0_16:
	ret;

}
.func  (.param .b64 func_retval0) __internal_accurate_pow(
	.param .b64 __internal_accurate_pow_param_0
)
{
	.reg .pred 	%p<8>;
	.reg .b32 	%r<49>;
	.reg .b32 	%f<3>;
	.reg .b64 	%fd<109>;

	ld.param.f64 	%fd10, [__internal_accurate_pow_param_0];
	{
	.reg .b32 %temp; 
	mov.b64 	{%temp, %r46}, %fd10;
	}
	{
	.reg .b32 %temp; 
	mov.b64 	{%r45, %temp}, %fd10;
	}
	shr.u32 	%r47, %r46, 20;
	setp.gt.u32 	%p1, %r46, 1048575;
	@%p1 bra 	$L__BB1_2;
	mul.f64 	%fd11, %fd10, 0d4350000000000000;
	{
	.reg .b32 %temp; 
	mov.b64 	{%temp, %r46}, %fd11;
	}
	{
	.reg .b32 %temp; 
	mov.b64 	{%r45, %temp}, %fd11;
	}
	shr.u32 	%r16, %r46, 20;
	add.s32 	%r47, %r16, -54;
$L__BB1_2:
	add.s32 	%r48, %r47, -1023;
	and.b32  	%r17, %r46, -2146435073;
	or.b32  	%r18, %r17, 1072693248;
	mov.b64 	%fd107, {%r45, %r18};
	setp.lt.u32 	%p2, %r18, 1073127583;
	@%p2 bra 	$L__BB1_4;
	{
	.reg .b32 %temp; 
	mov.b64 	{%r19, %temp}, %fd107;
	}
	{
	.reg .b32 %temp; 
	mov.b64 	{%temp, %r20}, %fd107;
	}
	add.s32 	%r21, %r20, -1048576;
	mov.b64 	%fd107, {%r19, %r21};
	add.s32 	%r48, %r47, -1022;
$L__BB1_4:
	add.f64 	%fd12, %fd107, 0dBFF0000000000000;
	add.f64 	%fd13, %fd107, 0d3FF0000000000000;
	rcp.approx.ftz.f64 	%fd14, %fd13;
	neg.f64 	%fd15, %fd13;
	fma.rn.f64 	%fd16, %fd15, %fd14, 0d3FF0000000000000;
	fma.rn.f64 	%fd17, %fd16, %fd16, %fd16;
	fma.rn.f64 	%fd18, %fd17, %fd14, %fd14;
	mul.f64 	%fd19, %fd12, %fd18;
	fma.rn.f64 	%fd20, %fd12, %fd18, %fd19;
	mul.f64 	%fd21, %fd20, %fd20;
	fma.rn.f64 	%fd22, %fd21, 0d3EB0F5FF7D2CAFE2, 0d3ED0F5D241AD3B5A;
	fma.rn.f64 	%fd23, %fd22, %fd21, 0d3EF3B20A75488A3F;
	fma.rn.f64 	%fd24, %fd23, %fd21, 0d3F1745CDE4FAECD5;
	fma.rn.f64 	%fd25, %fd24, %fd21, 0d3F3C71C7258A578B;
	fma.rn.f64 	%fd26, %fd25, %fd21, 0d3F6249249242B910;
	fma.rn.f64 	%fd27, %fd26, %fd21, 0d3F89999999999DFB;
	sub.f64 	%fd28, %fd12, %fd20;
	add.f64 	%fd29, %fd28, %fd28;
	neg.f64 	%fd30, %fd20;
	fma.rn.f64 	%fd31, %fd30, %fd12, %fd29;
	mul.f64 	%fd32, %fd18, %fd31;
	fma.rn.f64 	%fd33, %fd21, %fd27, 0d3FB5555555555555;
	mov.f64 	%fd34, 0d3FB5555555555555;
	sub.f64 	%fd35, %fd34, %fd33;
	fma.rn.f64 	%fd36, %fd21, %fd27, %fd35;
	add.f64 	%fd37, %fd36, 0dBC46A4CB00B9E7B0;
	add.f64 	%fd38, %fd33, %fd37;
	sub.f64 	%fd39, %fd33, %fd38;
	add.f64 	%fd40, %fd37, %fd39;
	mul.rn.f64 	%fd41, %fd20, %fd20;
	neg.f64 	%fd42, %fd41;
	fma.rn.f64 	%fd43, %fd20, %fd20, %fd42;
	{
	.reg .b32 %temp; 
	mov.b64 	{%r22, %temp}, %fd32;
	}
	{
	.reg .b32 %temp; 
	mov.b64 	{%temp, %r23}, %fd32;
	}
	add.s32 	%r24, %r23, 1048576;
	mov.b64 	%fd44, {%r22, %r24};
	fma.rn.f64 	%fd45, %fd20, %fd44, %fd43;
	mul.rn.f64 	%fd46, %fd41, %fd20;
	neg.f64 	%fd47, %fd46;
	fma.rn.f64 	%fd48, %fd41, %fd20, %fd47;
	fma.rn.f64 	%fd49, %fd41, %fd32, %fd48;
	fma.rn.f64 	%fd50, %fd45, %fd20, %fd49;
	mul.rn.f64 	%fd51, %fd38, %fd46;
	neg.f64 	%fd52, %fd51;
	fma.rn.f64 	%fd53, %fd38, %fd46, %fd52;
	fma.rn.f64 	%fd54, %fd38, %fd50, %fd53;
	fma.rn.f64 	%fd55, %fd40, %fd46, %fd54;
	add.f64 	%fd56, %fd51, %fd55;
	sub.f64 	%fd57, %fd51, %fd56;
	add.f64 	%fd58, %fd55, %fd57;
	add.f64 	%fd59, %fd20, %fd56;
	sub.f64 	%fd60, %fd20, %fd59;
	add.f64 	%fd61, %fd56, %fd60;
	add.f64 	%fd62, %fd58, %fd61;
	add.f64 	%fd63, %fd32, %fd62;
	add.f64 	%fd64, %fd59, %fd63;
	sub.f64 	%fd65, %fd59, %fd64;
	add.f64 	%fd66, %fd63, %fd65;
	xor.b32  	%r25, %r48, -2147483648;
	mov.b32 	%r26, 1127219200;
	mov.b64 	%fd67, {%r25, %r26};
	mov.b32 	%r27, -2147483648;
	mov.b64 	%fd68, {%r27, %r26};
	sub.f64 	%fd69, %fd67, %fd68;
	fma.rn.f64 	%fd70, %fd69, 0d3FE62E42FEFA39EF, %fd64;
	fma.rn.f64 	%fd71, %fd69, 0dBFE62E42FEFA39EF, %fd70;
	sub.f64 	%fd72, %fd71, %fd64;
	sub.f64 	%fd73, %fd66, %fd72;
	fma.rn.f64 	%fd74, %fd69, 0d3C7ABC9E3B39803F, %fd73;
	add.f64 	%fd75, %fd70, %fd74;
	sub.f64 	%fd76, %fd70, %fd75;
	add.f64 	%fd77, %fd74, %fd76;
	mov.f64 	%fd78, 0d4000000000000000;
	{
	.reg .b32 %temp; 
	mov.b64 	{%temp, %r28}, %fd78;
	}
	{
	.reg .b32 %temp; 
	mov.b64 	{%r29, %temp}, %fd78;
	}
	shl.b32 	%r30, %r28, 1;
	setp.gt.u32 	%p3, %r30, -33554433;
	and.b32  	%r31, %r28, -15728641;
	selp.b32 	%r32, %r31, %r28, %p3;
	mov.b64 	%fd79, {%r29, %r32};
	mul.rn.f64 	%fd80, %fd75, %fd79;
	neg.f64 	%fd81, %fd80;
	fma.rn.f64 	%fd82, %fd75, %fd79, %fd81;
	fma.rn.f64 	%fd83, %fd77, %fd79, %fd82;
	add.f64 	%fd4, %fd80, %fd83;
	sub.f64 	%fd84, %fd80, %fd4;
	add.f64 	%fd5, %fd83, %fd84;
	fma.rn.f64 	%fd85, %fd4, 0d3FF71547652B82FE, 0d4338000000000000;
	{
	.reg .b32 %temp; 
	mov.b64 	{%r13, %temp}, %fd85;
	}
	mov.f64 	%fd86, 0dC338000000000000;
	add.rn.f64 	%fd87, %fd85, %fd86;
	fma.rn.f64 	%fd88, %fd87, 0dBFE62E42FEFA39EF, %fd4;
	fma.rn.f64 	%fd89, %fd87, 0dBC7ABC9E3B39803F, %fd88;
	fma.rn.f64 	%fd90, %fd89, 0d3E5ADE1569CE2BDF, 0d3E928AF3FCA213EA;
	fma.rn.f64 	%fd91, %fd90, %fd89, 0d3EC71DEE62401315;
	fma.rn.f64 	%fd92, %fd91, %fd89, 0d3EFA01997C89EB71;
	fma.rn.f64 	%fd93, %fd92, %fd89, 0d3F2A01A014761F65;
	fma.rn.f64 	%fd94, %fd93, %fd89, 0d3F56C16C1852B7AF;
	fma.rn.f64 	%fd95, %fd94, %fd89, 0d3F81111111122322;
	fma.rn.f64 	%fd96, %fd95, %fd89, 0d3FA55555555502A1;
	fma.rn.f64 	%fd97, %fd96, %fd89, 0d3FC5555555555511;
	fma.rn.f64 	%fd98, %fd97, %fd89, 0d3FE000000000000B;
	fma.rn.f64 	%fd99, %fd98, %fd89, 0d3FF0000000000000;
	fma.rn.f64 	%fd100, %fd99, %fd89, 0d3FF0000000000000;
	{
	.reg .b32 %temp; 
	mov.b64 	{%r14, %temp}, %fd100;
	}
	{
	.reg .b32 %temp; 
	mov.b64 	{%temp, %r15}, %fd100;
	}
	shl.b32 	%r33, %r13, 20;
	add.s32 	%r34, %r33, %r15;
	mov.b64 	%fd108, {%r14, %r34};
	{
	.reg .b32 %temp; 
	mov.b64 	{%temp, %r35}, %fd4;
	}
	mov.b32 	%f2, %r35;
	abs.f32 	%f1, %f2;
	setp.lt.f32 	%p4, %f1, 0f4086232B;
	@%p4 bra 	$L__BB1_7;
	setp.lt.f64 	%p5, %fd4, 0d0000000000000000;
	add.f64 	%fd101, %fd4, 0d7FF0000000000000;
	selp.f64 	%fd108, 0d0000000000000000, %fd101, %p5;
	setp.geu.f32 	%p6, %f1, 0f40874800;
	@%p6 bra 	$L__BB1_7;
	shr.u32 	%r36, %r13, 31;
	add.s32 	%r37, %r13, %r36;
	shr.s32 	%r38, %r37, 1;
	shl.b32 	%r39, %r38, 20;
	add.s32 	%r40, %r15, %r39;
	mov.b64 	%fd102, {%r14, %r40};
	sub.s32 	%r41, %r13, %r38;
	shl.b32 	%r42, %r41, 20;
	add.s32 	%r43, %r42, 1072693248;
	mov.b32 	%r44, 0;
	mov.b64 	%fd103, {%r44, %r43};
	mul.f64 	%fd108, %fd103, %fd102;
$L__BB1_7:
	abs.f64 	%fd104, %fd108;
	setp.eq.f64 	%p7, %fd104, 0d7FF0000000000000;
	fma.rn.f64 	%fd105, %fd108, %fd5, %fd108;
	selp.f64 	%fd106, %fd108, %fd105, %p7;
	st.param.f64 	[func_retval0], %fd106;
	ret;

}


// ===== COMPILED SASS (sm_100) =====

	.target	sm_100

	.elftype	@"ET_EXEC"


//--------------------- .note.nv.tkinfo           --------------------------
	.section	.note.nv.tkinfo,"",@"SHT_NOTE"
	.sectionflags	@"SHF_NOTE_NV_TKINFO"
	.tkinfo
        /*0018*/ 	.word	0x00000002
        /*0030*/ 	.string	""
        /*0030*/ 	.string	"ptxas"
        /*0030*/ 	.string	"Cuda compilation tools, release 13.0, V13.0.88"
        /*0030*/ 	.string	"Build cuda_13.0.r13.0/compiler.36424714_0"
        /*0030*/ 	.string	"-arch sm_100 -m 64 "



//--------------------- .note.nv.cuinfo           --------------------------
	.section	.note.nv.cuinfo,"",@"SHT_NOTE"
	.sectionflags	@"SHF_NOTE_NV_CUINFO"
        /*0018*/ 	.short	0x0002
        /*001a*/ 	.short	0x0064
        /*001c*/ 	.short	0x0082
	.zero		2


//--------------------- .nv.info                  --------------------------
	.section	.nv.info,"",@"SHT_CUDA_INFO"
	.align	4


	//----- nvinfo : EIATTR_REGCOUNT
	.align		4
        /*0000*/ 	.byte	0x04, 0x2f
        /*0002*/ 	.short	(.L_1 - .L_0)
	.align		4
.L_0:
        /*0004*/ 	.word	index@(GPU_model)
        /*0008*/ 	.word	0x0000001e


	//----- nvinfo : EIATTR_FRAME_SIZE
	.align		4
.L_1:
        /*000c*/ 	.byte	0x04, 0x11
        /*000e*/ 	.short	(.L_3 - .L_2)
	.align		4
.L_2:
        /*0010*/ 	.word	index@($GPU_model$__internal_accurate_pow)
        /*0014*/ 	.word	0x00000000


	//----- nvinfo : EIATTR_FRAME_SIZE
	.align		4
.L_3:
        /*0018*/ 	.byte	0x04, 0x11
        /*001a*/ 	.short	(.L_5 - .L_4)
	.align		4
.L_4:
        /*001c*/ 	.word	index@($__internal_0_$__cuda_sm20_div_rn_f64_full)
        /*0020*/ 	.word	0x00000000


	//----- nvinfo : EIATTR_FRAME_SIZE
	.align		4
.L_5:
        /*0024*/ 	.byte	0x04, 0x11
        /*0026*/ 	.short	(.L_7 - .L_6)
	.align		4
.L_6:
        /*0028*/ 	.word	index@(GPU_model)
        /*002c*/ 	.word	0x00000000


	//----- nvinfo : EIATTR_MIN_STACK_SIZE
	.align		4
.L_7:
        /*0030*/ 	.byte	0x04, 0x12
        /*0032*/ 	.short	(.L_9 - .L_8)
	.align		4
.L_8:
        /*0034*/ 	.word	index@(GPU_model)
        /*0038*/ 	.word	0x00000000
.L_9:


//--------------------- .nv.compat                --------------------------
	.section	.nv.compat,"",@"SHT_CUDA_COMPAT_INFO"
	.align	4
        /*0000*/ 	.byte	0x02, 0x09, 0x00, 0x00, 0x02, 0x02, 0x01, 0x00, 0x02, 0x05, 0x05, 0x00, 0x03, 0x07, 0x01, 0x01
        /*0010*/ 	.byte	0x02, 0x03, 0x00, 0x00, 0x02, 0x06, 0x01, 0x00, 0x04, 0x0b, 0x08, 0x00, 0x01, 0x00, 0x00, 0x00
        /*0020*/ 	.byte	0x00, 0x00, 0x00, 0x00


//--------------------- .nv.info.GPU_model        --------------------------
	.section	.nv.info.GPU_model,"",@"SHT_CUDA_INFO"
	.sectionflags	@""
	.align	4


	//----- nvinfo : EIATTR_CUDA_API_VERSION
	.align		4
        /*0000*/ 	.byte	0x04, 0x37
        /*0002*/ 	.short	(.L_11 - .L_10)
.L_10:
        /*0004*/ 	.word	0x00000082


	//----- nvinfo : EIATTR_KPARAM_INFO
	.align		4
.L_11:
        /*0008*/ 	.byte	0x04, 0x17
        /*000a*/ 	.short	(.L_13 - .L_12)
.L_12:
        /*000c*/ 	.word	0x00000000
        /*0010*/ 	.short	0x0005
        /*0012*/ 	.short	0x0024
        /*0014*/ 	.byte	0x00, 0xf0, 0x11, 0x00


	//----- nvinfo : EIATTR_KPARAM_INFO
	.align		4
.L_13:
        /*0018*/ 	.byte	0x04, 0x17
        /*001a*/ 	.short	(.L_15 - .L_14)
.L_14:
        /*001c*/ 	.word	0x00000000
        /*0020*/ 	.short	0x0004
        /*0022*/ 	.short	0x0020
        /*0024*/ 	.byte	0x00, 0xf0, 0x11, 0x00


	//----- nvinfo : EIATTR_KPARAM_INFO
	.align		4
.L_15:
        /*0028*/ 	.byte	0x04, 0x17
        /*002a*/ 	.short	(.L_17 - .L_16)
.L_16:
        /*002c*/ 	.word	0x00000000
        /*0030*/ 	.short	0x0003
        /*0032*/ 	.short	0x0018
        /*0034*/ 	.byte	0x00, 0xf0, 0x21, 0x00


	//----- nvinfo : EIATTR_KPARAM_INFO
	.align		4
.L_17:
        /*0038*/ 	.byte	0x04, 0x17
        /*003a*/ 	.short	(.L_19 - .L_18)
.L_18:
        /*003c*/ 	.word	0x00000000
        /*0040*/ 	.short	0x0002
        /*0042*/ 	.short	0x0010
        /*0044*/ 	.byte	0x00, 0xf5, 0x21, 0x00


	//----- nvinfo : EIATTR_KPARAM_INFO
	.align		4
.L_19:
        /*0048*/ 	.byte	0x04, 0x17
        /*004a*/ 	.short	(.L_21 - .L_20)
.L_20:
        /*004c*/ 	.word	0x00000000
        /*0050*/ 	.short	0x0001
        /*0052*/ 	.short	0x0008
        /*0054*/ 	.byte	0x00, 0xf5, 0x21, 0x00


	//----- nvinfo : EIATTR_KPARAM_INFO
	.align		4
.L_21:
        /*0058*/ 	.byte	0x04, 0x17
        /*005a*/ 	.short	(.L_23 - .L_22)
.L_22:
        /*005c*/ 	.word	0x00000000
        /*0060*/ 	.short	0x0000
        /*0062*/ 	.short	0x0000
        /*0064*/ 	.byte	0x00, 0xf5, 0x21, 0x00


	//----- nvinfo : EIATTR_SPARSE_MMA_MASK
	.align		4
.L_23:
        /*0068*/ 	.byte	0x03, 0x50
        /*006a*/ 	.short	0x0000


	//----- nvinfo : EIATTR_MAXREG_COUNT
	.align		4
        /*006c*/ 	.byte	0x03, 0x1b
        /*006e*/ 	.short	0x00ff


	//----- nvinfo : EIATTR_MERCURY_ISA_VERSION
	.align		4
        /*0070*/ 	.byte	0x03, 0x5f
        /*0072*/ 	.short	0x0101


	//----- nvinfo : EIATTR_VRC_CTA_INIT_COUNT
	.align		4
        /*0074*/ 	.byte	0x02, 0x4a
	.zero		1
	.zero		1


	//----- nvinfo : EIATTR_EXIT_INSTR_OFFSETS
	.align		4
        /*0078*/ 	.byte	0x04, 0x1c
        /*007a*/ 	.short	(.L_25 - .L_24)


	//   ....[0]....
.L_24:
        /*007c*/ 	.word	0x000000c0


	//   ....[1]....
        /*0080*/ 	.word	0x000006b0


	//----- nvinfo : EIATTR_CRS_STACK_SIZE
	.align		4
.L_25:
        /*0084*/ 	.byte	0x04, 0x1e
        /*0086*/ 	.short	(.L_27 - .L_26)
.L_26:
        /*0088*/ 	.word	0x00000000


	//----- nvinfo : EIATTR_CBANK_PARAM_SIZE
	.align		4
.L_27:
        /*008c*/ 	.byte	0x03, 0x19
        /*008e*/ 	.short	0x0028


	//----- nvinfo : EIATTR_PARAM_CBANK
	.align		4
        /*0090*/ 	.byte	0x04, 0x0a
        /*0092*/ 	.short	(.L_29 - .L_28)
	.align		4
.L_28:
        /*0094*/ 	.word	index@(.nv.constant0.GPU_model)
        /*0098*/ 	.short	0x0380
        /*009a*/ 	.short	0x0028


	//----- nvinfo : EIATTR_SW_WAR
	.align		4
.L_29:
        /*009c*/ 	.byte	0x04, 0x36
        /*009e*/ 	.short	(.L_31 - .L_30)
.L_30:
        /*00a0*/ 	.word	0x00000008
.L_31:


//--------------------- .nv.callgraph             --------------------------
	.section	.nv.callgraph,"",@"SHT_CUDA_CALLGRAPH"
	.align	4
	.sectionentsize	8
	.align		4
        /*0000*/ 	.word	0x00000000
	.align		4
        /*0004*/ 	.word	0xffffffff
	.align		4
        /*0008*/ 	.word	0x00000000
	.align		4
        /*000c*/ 	.word	0xfffffffe
	.align		4
        /*0010*/ 	.word	0x00000000
	.align		4
        /*0014*/ 	.word	0xfffffffd
	.align		4
        /*0018*/ 	.word	0x00000000
	.align		4
        /*001c*/ 	.word	0xfffffffc


//--------------------- .text.GPU_model           --------------------------
	.section	.text.GPU_model,"ax",@progbits
	.align	128
        .global         GPU_model
        .type           GPU_model,@function
        .size           GPU_model,(.L_x_16 - GPU_model)
        .other          GPU_model,@"STO_CUDA_ENTRY STV_DEFAULT"
GPU_model:
.text.GPU_model:
[----:B------:R-:W-:Y:S01]  /*0000*/  LDC R1, c[0x0][0x37c] ;  /* 0x0000df00ff017b82 */ /* 0x000fe20000000800 */
[----:B------:R-:W0:Y:S01]  /*0010*/  S2R R13, SR_CTAID.Y ;  /* 0x00000000000d7919 */ /* 0x000e220000002600 */
[----:B------:R-:W1:Y:S01]  /*0020*/  LDCU UR4, c[0x0][0x360] ;  /* 0x00006c00ff0477ac */ /* 0x000e620008000800 */
[----:B------:R-:W0:Y:S01]  /*0030*/  S2R R2, SR_TID.Y ;  /* 0x0000000000027919 */ /* 0x000e220000002200 */
[----:B------:R-:W0:Y:S01]  /*0040*/  LDCU UR5, c[0x0][0x364] ;  /* 0x00006c80ff0577ac */ /* 0x000e220008000800 */
[----:B------:R-:W1:Y:S01]  /*0050*/  S2R R0, SR_CTAID.X ;  /* 0x0000000000007919 */ /* 0x000e620000002500 */
[----:B------:R-:W2:Y:S01]  /*0060*/  LDCU.64 UR6, c[0x0][0x3a0] ;  /* 0x00007400ff0677ac */ /* 0x000ea20008000a00 */
[----:B------:R-:W1:Y:S01]  /*0070*/  S2R R3, SR_TID.X ;  /* 0x0000000000037919 */ /* 0x000e620000002100 */
[----:B0-----:R-:W-:-:S05]  /*0080*/  IMAD R13, R13, UR5, R2 ;  /* 0x000000050d0d7c24 */ /* 0x001fca000f8e0202 */
[----:B--2---:R-:W-:Y:S01]  /*0090*/  ISETP.GE.AND P0, PT, R13, UR7, PT ;  /* 0x000000070d007c0c */ /* 0x004fe2000bf06270 */
[----:B-1----:R-:W-:-:S05]  /*00a0*/  IMAD R0, R0, UR4, R3 ;  /* 0x0000000400007c24 */ /* 0x002fca000f8e0203 */
[----:B------:R-:W-:-:S13]  /*00b0*/  ISETP.GE.OR P0, PT, R0, UR6, P0 ;  /* 0x0000000600007c0c */ /* 0x000fda0008706670 */
[----:B------:R-:W-:Y:S05]  /*00c0*/  @P0 EXIT ;  /* 0x000000000000094d */ /* 0x000fea0003800000 */
[----:B------:R-:W0:Y:S01]  /*00d0*/  LDC.64 R6, c[0x0][0x380] ;  /* 0x0000e000ff067b82 */ /* 0x000e220000000a00 */
[----:B------:R-:W1:Y:S01]  /*00e0*/  LDCU.64 UR4, c[0x0][0x358] ;  /* 0x00006b00ff0477ac */ /* 0x000e620008000a00 */
[C---:B------:R-:W-:Y:S02]  /*00f0*/  IMAD R3, R0.reuse, UR7, R13 ;  /* 0x0000000700037c24 */ /* 0x040fe4000f8e020d */
[----:B------:R-:W-:-:S04]  /*0100*/  IMAD.SHL.U32 R5, R0, 0x2, RZ ;  /* 0x0000000200057824 */ /* 0x000fc800078e00ff */
[----:B------:R-:W2:Y:S08]  /*0110*/  LDC.64 R10, c[0x0][0x388] ;  /* 0x0000e200ff0a7b82 */ /* 0x000eb00000000a00 */
[----:B------:R-:W3:Y:S01]  /*0120*/  LDC.64 R8, c[0x0][0x390] ;  /* 0x0000e400ff087b82 */ /* 0x000ee20000000a00 */
[----:B0-----:R-:W-:-:S05]  /*0130*/  IMAD.WIDE R6, R3, 0x8, R6 ;  /* 0x0000000803067825 */ /* 0x001fca00078e0206 */
[----:B-1----:R0:W-:Y:S04]  /*0140*/  STG.E.64 desc[UR4][R6.64], RZ ;  /* 0x000000ff06007986 */ /* 0x0021e8000c101b04 */
[----:B--2---:R-:W2:Y:S04]  /*0150*/  LDG.E.64 R2, desc[UR4][R10.64] ;  /* 0x000000040a027981 */ /* 0x004ea8000c1e1b00 */
[----:B------:R-:W2:Y:S01]  /*0160*/  LDG.E.64 R14, desc[UR4][R10.64+0x8] ;  /* 0x000008040a0e7981 */ /* 0x000ea2000c1e1b00 */
[----:B---3--:R-:W-:-:S05]  /*0170*/  IMAD.WIDE R8, R5, 0x8, R8 ;  /* 0x0000000805087825 */ /* 0x008fca00078e0208 */
[----:B------:R-:W3:Y:S04]  /*0180*/  LDG.E.64 R26, desc[UR4][R8.64] ;  /* 0x00000004081a7981 */ /* 0x000ee8000c1e1b00 */
[----:B------:R0:W5:Y:S01]  /*0190*/  LDG.E.64 R4, desc[UR4][R8.64+0x8] ;  /* 0x0000080408047981 */ /* 0x000162000c1e1b00 */
[----:B------:R-:W2:Y:S01]  /*01a0*/  I2F.F64.U32 R12, R13 ;  /* 0x0000000d000c7312 */ /* 0x000ea20000201800 */
[----:B------:R-:W-:Y:S01]  /*01b0*/  BSSY.RECONVERGENT B0, `(.L_x_0) ;  /* 0x0000007000007945 */ /* 0x000fe20003800200 */
[----:B------:R-:W-:Y:S01]  /*01c0*/  MOV R0, 0x220 ;  /* 0x0000022000007802 */ /* 0x000fe20000000f00 */
[----:B--2---:R-:W-:-:S08]  /*01d0*/  DFMA R2, R12, R14, R2 ;  /* 0x0000000e0c02722b */ /* 0x004fd00000000002 */
[----:B---3--:R-:W-:-:S08]  /*01e0*/  DADD R26, R2, -R26 ;  /* 0x00000000021a7229 */ /* 0x008fd0000000081a */
[----:B------:R-:W-:-:S10]  /*01f0*/  DADD R2, -RZ, |R26| ;  /* 0x00000000ff027229 */ /* 0x000fd4000000051a */
[----:B0-----:R-:W-:-:S07]  /*0200*/  IMAD.MOV.U32 R12, RZ, RZ, R2 ;  /* 0x000000ffff0c7224 */ /* 0x001fce00078e0002 */
[----:B-----5:R-:W-:Y:S05]  /*0210*/  CALL.REL.NOINC `($GPU_model$__internal_accurate_pow) ;  /* 0x0000000800a07944 */ /* 0x020fea0003c00000 */
[----:B------:R-:W-:Y:S05]  /*0220*/  BSYNC.RECONVERGENT B0 ;  /* 0x0000000000007941 */ /* 0x000fea0003800200 */
.L_x_0:
[C---:B------:R-:W-:Y:S01]  /*0230*/  DADD R2, R26.reuse, 2 ;  /* 0x400000001a027429 */ /* 0x040fe20000000000 */
[----:B------:R-:W-:Y:S01]  /*0240*/  BSSY.RECONVERGENT B0, `(.L_x_1) ;  /* 0x0000012000007945 */ /* 0x000fe20003800200 */
[C---:B------:R-:W-:Y:S02]  /*0250*/  DSETP.NEU.AND P1, PT, R26.reuse, RZ, PT ;  /* 0x000000ff1a00722a */ /* 0x040fe40003f2d000 */
[----:B------:R-:W-:Y:S02]  /*0260*/  DADD R8, -RZ, |R4| ;  /* 0x00000000ff087229 */ /* 0x000fe40000000504 */
[----:B------:R-:W-:-:S04]  /*0270*/  DSETP.NEU.AND P0, PT, R26, 1, PT ;  /* 0x3ff000001a00742a */ /* 0x000fc80003f0d000 */
[----:B------:R-:W-:-:S04]  /*0280*/  LOP3.LUT R2, R3, 0x7ff00000, RZ, 0xc0, !PT ;  /* 0x7ff0000003027812 */ /* 0x000fc800078ec0ff */
[----:B------:R-:W-:Y:S01]  /*0290*/  ISETP.NE.AND P2, PT, R2, 0x7ff00000, PT ;  /* 0x7ff000000200780c */ /* 0x000fe20003f45270 */
[----:B------:R-:W-:Y:S02]  /*02a0*/  IMAD.MOV.U32 R12, RZ, RZ, R8 ;  /* 0x000000ffff0c7224 */ /* 0x000fe400078e0008 */
[----:B------:R-:W-:Y:S02]  /*02b0*/  IMAD.MOV.U32 R3, RZ, RZ, R9 ;  /* 0x000000ffff037224 */ /* 0x000fe400078e0009 */
[----:B------:R-:W-:Y:S02]  /*02c0*/  IMAD.MOV.U32 R8, RZ, RZ, R10 ;  /* 0x000000ffff087224 */ /* 0x000fe400078e000a */
[----:B------:R-:W-:Y:S01]  /*02d0*/  IMAD.MOV.U32 R9, RZ, RZ, R11 ;  /* 0x000000ffff097224 */ /* 0x000fe200078e000b */
[----:B------:R-:W-:-:S05]  /*02e0*/  @!P1 CS2R R8, SRZ ;  /* 0x0000000000089805 */ /* 0x000fca000001ff00 */
[----:B------:R-:W-:Y:S05]  /*02f0*/  @P2 BRA `(.L_x_2) ;  /* 0x0000000000182947 */ /* 0x000fea0003800000 */
[----:B------:R-:W-:-:S14]  /*0300*/  DSETP.NAN.AND P1, PT, R26, R26, PT ;  /* 0x0000001a1a00722a */ /* 0x000fdc0003f28000 */
[----:B------:R-:W-:Y:S01]  /*0310*/  @P1 DADD R8, R26, 2 ;  /* 0x400000001a081429 */ /* 0x000fe20000000000 */
[----:B------:R-:W-:Y:S10]  /*0320*/  @P1 BRA `(.L_x_2) ;  /* 0x00000000000c1947 */ /* 0x000ff40003800000 */
[----:B------:R-:W-:-:S14]  /*0330*/  DSETP.NEU.AND P1, PT, |R26|, +INF , PT ;  /* 0x7ff000001a00742a */ /* 0x000fdc0003f2d200 */
[----:B------:R-:W-:Y:S02]  /*0340*/  @!P1 IMAD.MOV.U32 R8, RZ, RZ, 0x0 ;  /* 0x00000000ff089424 */ /* 0x000fe400078e00ff */
[----:B------:R-:W-:-:S07]  /*0350*/  @!P1 IMAD.MOV.U32 R9, RZ, RZ, 0x7ff00000 ;  /* 0x7ff00000ff099424 */ /* 0x000fce00078e00ff */
.L_x_2:
[----:B------:R-:W-:Y:S05]  /*0360*/  BSYNC.RECONVERGENT B0 ;  /* 0x0000000000007941 */ /* 0x000fea0003800200 */
.L_x_1:
[----:B------:R-:W-:Y:S01]  /*0370*/  BSSY.RECONVERGENT B0, `(.L_x_3) ;  /* 0x0000005000007945 */ /* 0x000fe20003800200 */
[----:B------:R-:W-:Y:S02]  /*0380*/  FSEL R26, R8, RZ, P0 ;  /* 0x000000ff081a7208 */ /* 0x000fe40000000000 */
[----:B------:R-:W-:Y:S02]  /*0390*/  FSEL R27, R9, 1.875, P0 ;  /* 0x3ff00000091b7808 */ /* 0x000fe40000000000 */
[----:B------:R-:W-:-:S07]  /*03a0*/  MOV R0, 0x3c0 ;  /* 0x000003c000007802 */ /* 0x000fce0000000f00 */
[----:B------:R-:W-:Y:S05]  /*03b0*/  CALL.REL.NOINC `($GPU_model$__internal_accurate_pow) ;  /* 0x0000000800387944 */ /* 0x000fea0003c00000 */
[----:B------:R-:W-:Y:S05]  /*03c0*/  BSYNC.RECONVERGENT B0 ;  /* 0x0000000000007941 */ /* 0x000fea0003800200 */
.L_x_3:
[C---:B------:R-:W-:Y:S01]  /*03d0*/  DADD R2, R4.reuse, 2 ;  /* 0x4000000004027429 */ /* 0x040fe20000000000 */
[----:B------:R-:W-:Y:S01]  /*03e0*/  BSSY.RECONVERGENT B0, `(.L_x_4) ;  /* 0x000000f000007945 */ /* 0x000fe20003800200 */
[C---:B------:R-:W-:Y:S02]  /*03f0*/  DSETP.NEU.AND P1, PT, R4.reuse, RZ, PT ;  /* 0x000000ff0400722a */ /* 0x040fe40003f2d000 */
[----:B------:R-:W-:-:S06]  /*0400*/  DSETP.NEU.AND P0, PT, R4, 1, PT ;  /* 0x3ff000000400742a */ /* 0x000fcc0003f0d000 */
[----:B------:R-:W-:Y:S01]  /*0410*/  LOP3.LUT R2, R3, 0x7ff00000, RZ, 0xc0, !PT ;  /* 0x7ff0000003027812 */ /* 0x000fe200078ec0ff */
[----:B------:R-:W-:-:S03]  /*0420*/  IMAD.MOV.U32 R3, RZ, RZ, R11 ;  /* 0x000000ffff037224 */ /* 0x000fc600078e000b */
[----:B------:R-:W-:Y:S01]  /*0430*/  ISETP.NE.AND P2, PT, R2, 0x7ff00000, PT ;  /* 0x7ff000000200780c */ /* 0x000fe20003f45270 */
[----:B------:R-:W-:Y:S01]  /*0440*/  IMAD.MOV.U32 R2, RZ, RZ, R10 ;  /* 0x000000ffff027224 */ /* 0x000fe200078e000a */
[----:B------:R-:W-:-:S11]  /*0450*/  @!P1 CS2R R2, SRZ ;  /* 0x0000000000029805 */ /* 0x000fd6000001ff00 */
[----:B------:R-:W-:Y:S05]  /*0460*/  @P2 BRA `(.L_x_5) ;  /* 0x0000000000182947 */ /* 0x000fea0003800000 */
[----:B------:R-:W-:-:S14]  /*0470*/  DSETP.NAN.AND P1, PT, R4, R4, PT ;  /* 0x000000040400722a */ /* 0x000fdc0003f28000 */
[----:B------:R-:W-:Y:S01]  /*0480*/  @P1 DADD R2, R4, 2 ;  /* 0x4000000004021429 */ /* 0x000fe20000000000 */
[----:B------:R-:W-:Y:S10]  /*0490*/  @P1 BRA `(.L_x_5) ;  /* 0x00000000000c1947 */ /* 0x000ff40003800000 */
[----:B------:R-:W-:-:S14]  /*04a0*/  DSETP.NEU.AND P1, PT, |R4|, +INF , PT ;  /* 0x7ff000000400742a */ /* 0x000fdc0003f2d200 */
[----:B------:R-:W-:Y:S02]  /*04b0*/  @!P1 IMAD.MOV.U32 R2, RZ, RZ, 0x0 ;  /* 0x00000000ff029424 */ /* 0x000fe400078e00ff */
[----:B------:R-:W-:-:S07]  /*04c0*/  @!P1 IMAD.MOV.U32 R3, RZ, RZ, 0x7ff00000 ;  /* 0x7ff00000ff039424 */ /* 0x000fce00078e00ff */
.L_x_5:
[----:B------:R-:W-:Y:S05]  /*04d0*/  BSYNC.RECONVERGENT B0 ;  /* 0x0000000000007941 */ /* 0x000fea0003800200 */
.L_x_4:
[----:B------:R-:W-:Y:S01]  /*04e0*/  FSEL R10, R2, RZ, P0 ;  /* 0x000000ff020a7208 */ /* 0x000fe20000000000 */
[----:B------:R-:W-:Y:S01]  /*04f0*/  UMOV UR6, 0x54442d18 ;  /* 0x54442d1800067882 */ /* 0x000fe20000000000 */
[----:B------:R-:W-:Y:S01]  /*0500*/  FSEL R11, R3, 1.875, P0 ;  /* 0x3ff00000030b7808 */ /* 0x000fe20000000000 */
[----:B------:R-:W-:Y:S01]  /*0510*/  UMOV UR7, 0x401921fb ;  /* 0x401921fb00077882 */ /* 0x000fe20000000000 */
[----:B------:R-:W-:Y:S01]  /*0520*/  IMAD.MOV.U32 R2, RZ, RZ, 0x1 ;  /* 0x00000001ff027424 */ /* 0x000fe200078e00ff */
[----:B------:R-:W-:Y:S03]  /*0530*/  BSSY.RECONVERGENT B0, `(.L_x_6) ;  /* 0x0000016000007945 */ /* 0x000fe60003800200 */
[----:B------:R-:W-:-:S08]  /*0540*/  DADD R10, R26, R10 ;  /* 0x000000001a0a7229 */ /* 0x000fd0000000000a */
[----:B------:R-:W-:Y:S01]  /*0550*/  DMUL R10, R10, UR6 ;  /* 0x000000060a0a7c28 */ /* 0x000fe20008000000 */
[----:B------:R-:W0:Y:S05]  /*0560*/  LDCU.64 UR6, c[0x0][0x398] ;  /* 0x00007300ff0677ac */ /* 0x000e2a0008000a00 */
[----:B------:R-:W1:Y:S02]  /*0570*/  MUFU.RCP64H R3, R11 ;  /* 0x0000000b00037308 */ /* 0x000e640000001800 */
[----:B-1----:R-:W-:-:S08]  /*0580*/  DFMA R8, -R10, R2, 1 ;  /* 0x3ff000000a08742b */ /* 0x002fd00000000102 */
[----:B------:R-:W-:-:S08]  /*0590*/  DFMA R8, R8, R8, R8 ;  /* 0x000000080808722b */ /* 0x000fd00000000008 */
[----:B------:R-:W-:Y:S02]  /*05a0*/  DFMA R2, R2, R8, R2 ;  /* 0x000000080202722b */ /* 0x000fe40000000002 */
[----:B0-----:R-:W-:-:S06]  /*05b0*/  DMUL R8, R4, UR6 ;  /* 0x0000000604087c28 */ /* 0x001fcc0008000000 */
[----:B------:R-:W-:-:S04]  /*05c0*/  DFMA R12, -R10, R2, 1 ;  /* 0x3ff000000a0c742b */ /* 0x000fc80000000102 */
[----:B------:R-:W-:-:S04]  /*05d0*/  FSETP.GEU.AND P1, PT, |R9|, 6.5827683646048100446e-37, PT ;  /* 0x036000000900780b */ /* 0x000fc80003f2e200 */
[----:B------:R-:W-:-:S08]  /*05e0*/  DFMA R2, R2, R12, R2 ;  /* 0x0000000c0202722b */ /* 0x000fd00000000002 */
[----:B------:R-:W-:-:S08]  /*05f0*/  DMUL R4, R8, R2 ;  /* 0x0000000208047228 */ /* 0x000fd00000000000 */
[----:B------:R-:W-:-:S08]  /*0600*/  DFMA R12, -R10, R4, R8 ;  /* 0x000000040a0c722b */ /* 0x000fd00000000108 */
[----:B------:R-:W-:-:S10]  /*0610*/  DFMA R2, R2, R12, R4 ;  /* 0x0000000c0202722b */ /* 0x000fd40000000004 */
[----:B------:R-:W-:-:S05]  /*0620*/  FFMA R0, RZ, R11, R3 ;  /* 0x0000000bff007223 */ /* 0x000fca0000000003 */
[----:B------:R-:W-:-:S13]  /*0630*/  FSETP.GT.AND P0, PT, |R0|, 1.469367938527859385e-39, PT ;  /* 0x001000000000780b */ /* 0x000fda0003f04200 */
[----:B------:R-:W-:Y:S05]  /*0640*/  @P0 BRA P1, `(.L_x_7) ;  /* 0x0000000000100947 */ /* 0x000fea0000800000 */
[----:B------:R-:W-:-:S07]  /*0650*/  MOV R0, 0x670 ;  /* 0x0000067000007802 */ /* 0x000fce0000000f00 */
[----:B------:R-:W-:Y:S05]  /*0660*/  CALL.REL.NOINC `($__internal_0_$__cuda_sm20_div_rn_f64_full) ;  /* 0x0000000000147944 */ /* 0x000fea0003c00000 */
[----:B------:R-:W-:Y:S02]  /*0670*/  IMAD.MOV.U32 R2, RZ, RZ, R12 ;  /* 0x000000ffff027224 */ /* 0x000fe400078e000c */
[----:B------:R-:W-:-:S07]  /*0680*/  IMAD.MOV.U32 R3, RZ, RZ, R13 ;  /* 0x000000ffff037224 */ /* 0x000fce00078e000d */
.L_x_7:
[----:B------:R-:W-:Y:S05]  /*0690*/  BSYNC.RECONVERGENT B0 ;  /* 0x0000000000007941 */ /* 0x000fea0003800200 */
.L_x_6:
[----:B------:R-:W-:Y:S01]  /*06a0*/  STG.E.64 desc[UR4][R6.64], R2 ;  /* 0x0000000206007986 */ /* 0x000fe2000c101b04 */
[----:B------:R-:W-:Y:S05]  /*06b0*/  EXIT ;  /* 0x000000000000794d */ /* 0x000fea0003800000 */
        .weak           $__internal_0_$__cuda_sm20_div_rn_f64_full
        .type           $__internal_0_$__cuda_sm20_div_rn_f64_full,@function
        .size           $__internal_0_$__cuda_sm20_div_rn_f64_full,($GPU_model$__internal_accurate_pow - $__internal_0_$__cuda_sm20_div_rn_f64_full)
$__internal_0_$__cuda_sm20_div_rn_f64_full:
[C---:B------:R-:W-:Y:S01]  /*06c0*/  FSETP.GEU.AND P0, PT, |R11|.reuse, 1.469367938527859385e-39, PT ;  /* 0x001000000b00780b */ /* 0x040fe20003f0e200 */
[--C-:B------:R-:W-:Y:S01]  /*06d0*/  IMAD.MOV.U32 R4, RZ, RZ, R10.reuse ;  /* 0x000000ffff047224 */ /* 0x100fe200078e000a */
[----:B------:R-:W-:Y:S01]  /*06e0*/  LOP3.LUT R2, R11, 0x800fffff, RZ, 0xc0, !PT ;  /* 0x800fffff0b027812 */ /* 0x000fe200078ec0ff */
[----:B------:R-:W-:Y:S01]  /*06f0*/  IMAD.MOV.U32 R5, RZ, RZ, R11 ;  /* 0x000000ffff057224 */ /* 0x000fe200078e000b */
[C---:B------:R-:W-:Y:S01]  /*0700*/  FSETP.GEU.AND P2, PT, |R9|.reuse, 1.469367938527859385e-39, PT ;  /* 0x001000000900780b */ /* 0x040fe20003f4e200 */
[----:B------:R-:W-:Y:S01]  /*0710*/  IMAD.MOV.U32 R16, RZ, RZ, 0x1 ;  /* 0x00000001ff107424 */ /* 0x000fe200078e00ff */
[----:B------:R-:W-:Y:S01]  /*0720*/  LOP3.LUT R3, R2, 0x3ff00000, RZ, 0xfc, !PT ;  /* 0x3ff0000002037812 */ /* 0x000fe200078efcff */
[----:B------:R-:W-:Y:S01]  /*0730*/  IMAD.MOV.U32 R2, RZ, RZ, R10 ;  /* 0x000000ffff027224 */ /* 0x000fe200078e000a */
[----:B------:R-:W-:Y:S01]  /*0740*/  LOP3.LUT R12, R9, 0x7ff00000, RZ, 0xc0, !PT ;  /* 0x7ff00000090c7812 */ /* 0x000fe200078ec0ff */
[----:B------:R-:W-:Y:S01]  /*0750*/  IMAD.MOV.U32 R10, RZ, RZ, R8 ;  /* 0x000000ffff0a7224 */ /* 0x000fe200078e0008 */
[----:B------:R-:W-:Y:S03]  /*0760*/  BSSY.RECONVERGENT B1, `(.L_x_8) ;  /* 0x0000050000017945 */ /* 0x000fe60003800200 */
[----:B------:R-:W-:-:S04]  /*0770*/  @!P0 DMUL R2, R4, 8.98846567431157953865e+307 ;  /* 0x7fe0000004028828 */ /* 0x000fc80000000000 */
[----:B------:R-:W-:Y:S02]  /*0780*/  @!P2 LOP3.LUT R13, R5, 0x7ff00000, RZ, 0xc0, !PT ;  /* 0x7ff00000050da812 */ /* 0x000fe400078ec0ff */
[----:B------:R-:W0:Y:S02]  /*0790*/  MUFU.RCP64H R17, R3 ;  /* 0x0000000300117308 */ /* 0x000e240000001800 */
[----:B------:R-:W-:Y:S01]  /*07a0*/  @!P2 ISETP.GE.U32.AND P3, PT, R12, R13, PT ;  /* 0x0000000d0c00a20c */ /* 0x000fe20003f66070 */
[----:B------:R-:W-:Y:S01]  /*07b0*/  IMAD.MOV.U32 R13, RZ, RZ, 0x1ca00000 ;  /* 0x1ca00000ff0d7424 */ /* 0x000fe200078e00ff */
[----:B0-----:R-:W-:-:S08]  /*07c0*/  DFMA R14, R16, -R2, 1 ;  /* 0x3ff00000100e742b */ /* 0x001fd00000000802 */
[----:B------:R-:W-:Y:S01]  /*07d0*/  DFMA R18, R14, R14, R14 ;  /* 0x0000000e0e12722b */ /* 0x000fe2000000000e */
[----:B------:R-:W-:-:S04]  /*07e0*/  LOP3.LUT R15, R11, 0x7ff00000, RZ, 0xc0, !PT ;  /* 0x7ff000000b0f7812 */ /* 0x000fc800078ec0ff */
[----:B------:R-:W-:-:S03]  /*07f0*/  ISETP.GE.U32.AND P1, PT, R12, R15, PT ;  /* 0x0000000f0c00720c */ /* 0x000fc60003f26070 */
[----:B------:R-:W-:Y:S01]  /*0800*/  DFMA R16, R16, R18, R16 ;  /* 0x000000121010722b */ /* 0x000fe20000000010 */
[C---:B------:R-:W-:Y:S01]  /*0810*/  @!P2 SEL R19, R13.reuse, 0x63400000, !P3 ;  /* 0x634000000d13a807 */ /* 0x040fe20005800000 */
[----:B------:R-:W-:Y:S01]  /*0820*/  @!P2 IMAD.MOV.U32 R18, RZ, RZ, RZ ;  /* 0x000000ffff12a224 */ /* 0x000fe200078e00ff */
[----:B------:R-:W-:Y:S02]  /*0830*/  SEL R11, R13, 0x63400000, !P1 ;  /* 0x634000000d0b7807 */ /* 0x000fe40004800000 */
[--C-:B------:R-:W-:Y:S02]  /*0840*/  @!P2 LOP3.LUT R19, R19, 0x80000000, R9.reuse, 0xf8, !PT ;  /* 0x800000001313a812 */ /* 0x100fe400078ef809 */
[----:B------:R-:W-:Y:S01]  /*0850*/  LOP3.LUT R11, R11, 0x800fffff, R9, 0xf8, !PT ;  /* 0x800fffff0b0b7812 */ /* 0x000fe200078ef809 */
[----:B------:R-:W-:Y:S01]  /*0860*/  DFMA R20, R16, -R2, 1 ;  /* 0x3ff000001014742b */ /* 0x000fe20000000802 */
[----:B------:R-:W-:-:S06]  /*0870*/  @!P2 LOP3.LUT R19, R19, 0x100000, RZ, 0xfc, !PT ;  /* 0x001000001313a812 */ /* 0x000fcc00078efcff */
[----:B------:R-:W-:Y:S02]  /*0880*/  @!P2 DFMA R10, R10, 2, -R18 ;  /* 0x400000000a0aa82b */ /* 0x000fe40000000812 */
[----:B------:R-:W-:Y:S01]  /*0890*/  DFMA R16, R16, R20, R16 ;  /* 0x000000141010722b */ /* 0x000fe20000000010 */
[----:B------:R-:W-:Y:S02]  /*08a0*/  IMAD.MOV.U32 R21, RZ, RZ, R12 ;  /* 0x000000ffff157224 */ /* 0x000fe400078e000c */
[----:B------:R-:W-:Y:S01]  /*08b0*/  IMAD.MOV.U32 R20, RZ, RZ, R15 ;  /* 0x000000ffff147224 */ /* 0x000fe200078e000f */
[----:B------:R-:W-:-:S04]  /*08c0*/  @!P0 LOP3.LUT R20, R3, 0x7ff00000, RZ, 0xc0, !PT ;  /* 0x7ff0000003148812 */ /* 0x000fc800078ec0ff */
[----:B------:R-:W-:Y:S01]  /*08d0*/  @!P2 LOP3.LUT R21, R11, 0x7ff00000, RZ, 0xc0, !PT ;  /* 0x7ff000000b15a812 */ /* 0x000fe200078ec0ff */
[----:B------:R-:W-:Y:S01]  /*08e0*/  DMUL R18, R16, R10 ;  /* 0x0000000a10127228 */ /* 0x000fe20000000000 */
[----:B------:R-:W-:-:S03]  /*08f0*/  VIADD R23, R20, 0xffffffff ;  /* 0xffffffff14177836 */ /* 0x000fc60000000000 */
[----:B------:R-:W-:-:S04]  /*0900*/  VIADD R22, R21, 0xffffffff ;  /* 0xffffffff15167836 */ /* 0x000fc80000000000 */
[----:B------:R-:W-:Y:S01]  /*0910*/  DFMA R14, R18, -R2, R10 ;  /* 0x80000002120e722b */ /* 0x000fe2000000000a */
[----:B------:R-:W-:-:S04]  /*0920*/  ISETP.GT.U32.AND P0, PT, R22, 0x7feffffe, PT ;  /* 0x7feffffe1600780c */ /* 0x000fc80003f04070 */
[----:B------:R-:W-:-:S03]  /*0930*/  ISETP.GT.U32.OR P0, PT, R23, 0x7feffffe, P0 ;  /* 0x7feffffe1700780c */ /* 0x000fc60000704470 */
[----:B------:R-:W-:-:S10]  /*0940*/  DFMA R14, R16, R14, R18 ;  /* 0x0000000e100e722b */ /* 0x000fd40000000012 */
[----:B------:R-:W-:Y:S05]  /*0950*/  @P0 BRA `(.L_x_9) ;  /* 0x00000000006c0947 */ /* 0x000fea0003800000 */
[----:B------:R-:W-:-:S04]  /*0960*/  LOP3.LUT R9, R5, 0x7ff00000, RZ, 0xc0, !PT ;  /* 0x7ff0000005097812 */ /* 0x000fc800078ec0ff */
[CC--:B------:R-:W-:Y:S02]  /*0970*/  VIADDMNMX R8, R12.reuse, -R9.reuse, 0xb9600000, !PT ;  /* 0xb96000000c087446 */ /* 0x0c0fe40007800909 */
[----:B------:R-:W-:Y:S02]  /*0980*/  ISETP.GE.U32.AND P0, PT, R12, R9, PT ;  /* 0x000000090c00720c */ /* 0x000fe40003f06070 */
[----:B------:R-:W-:Y:S02]  /*0990*/  VIMNMX R8, PT, PT, R8, 0x46a00000, PT ;  /* 0x46a0000008087848 */ /* 0x000fe40003fe0100 */
[----:B------:R-:W-:-:S05]  /*09a0*/  SEL R13, R13, 0x63400000, !P0 ;  /* 0x634000000d0d7807 */ /* 0x000fca0004000000 */
[----:B------:R-:W-:Y:S02]  /*09b0*/  IMAD.IADD R16, R8, 0x1, -R13 ;  /* 0x0000000108107824 */ /* 0x000fe400078e0a0d */
[----:B------:R-:W-:Y:S02]  /*09c0*/  IMAD.MOV.U32 R8, RZ, RZ, RZ ;  /* 0x000000ffff087224 */ /* 0x000fe400078e00ff */
[----:B------:R-:W-:-:S06]  /*09d0*/  VIADD R9, R16, 0x7fe00000 ;  /* 0x7fe0000010097836 */ /* 0x000fcc0000000000 */
[----:B------:R-:W-:-:S10]  /*09e0*/  DMUL R12, R14, R8 ;  /* 0x000000080e0c7228 */ /* 0x000fd40000000000 */
[----:B------:R-:W-:-:S13]  /*09f0*/  FSETP.GTU.AND P0, PT, |R13|, 1.469367938527859385e-39, PT ;  /* 0x001000000d00780b */ /* 0x000fda0003f0c200 */
[----:B------:R-:W-:Y:S05]  /*0a00*/  @P0 BRA `(.L_x_10) ;  /* 0x0000000000940947 */ /* 0x000fea0003800000 */
[----:B------:R-:W-:Y:S01]  /*0a10*/  DFMA R2, R14, -R2, R10 ;  /* 0x800000020e02722b */ /* 0x000fe2000000000a */
[----:B------:R-:W-:-:S09]  /*0a20*/  IMAD.MOV.U32 R8, RZ, RZ, RZ ;  /* 0x000000ffff087224 */ /* 0x000fd200078e00ff */
[C---:B------:R-:W-:Y:S02]  /*0a30*/  FSETP.NEU.AND P0, PT, R3.reuse, RZ, PT ;  /* 0x000000ff0300720b */ /* 0x040fe40003f0d000 */
[----:B------:R-:W-:-:S04]  /*0a40*/  LOP3.LUT R5, R3, 0x80000000, R5, 0x48, !PT ;  /* 0x8000000003057812 */ /* 0x000fc800078e4805 */
[----:B------:R-:W-:-:S07]  /*0a50*/  LOP3.LUT R9, R5, R9, RZ, 0xfc, !PT ;  /* 0x0000000905097212 */ /* 0x000fce00078efcff */
[----:B------:R-:W-:Y:S05]  /*0a60*/  @!P0 BRA `(.L_x_10) ;  /* 0x00000000007c8947 */ /* 0x000fea0003800000 */
[----:B------:R-:W-:Y:S01]  /*0a70*/  IMAD.MOV R3, RZ, RZ, -R16 ;  /* 0x000000ffff037224 */ /* 0x000fe200078e0a10 */
[----:B------:R-:W-:Y:S01]  /*0a80*/  DMUL.RP R8, R14, R8 ;  /* 0x000000080e087228 */ /* 0x000fe20000008000 */
[----:B------:R-:W-:-:S06]  /*0a90*/  IMAD.MOV.U32 R2, RZ, RZ, RZ ;  /* 0x000000ffff027224 */ /* 0x000fcc00078e00ff */
[----:B------:R-:W-:-:S03]  /*0aa0*/  DFMA R2, R12, -R2, R14 ;  /* 0x800000020c02722b */ /* 0x000fc6000000000e */
[----:B------:R-:W-:-:S03]  /*0ab0*/  LOP3.LUT R5, R9, R5, RZ, 0x3c, !PT ;  /* 0x0000000509057212 */ /* 0x000fc600078e3cff */
[----:B------:R-:W-:-:S04]  /*0ac0*/  IADD3 R2, PT, PT, -R16, -0x43300000, RZ ;  /* 0xbcd0000010027810 */ /* 0x000fc80007ffe1ff */
[----:B------:R-:W-:-:S04]  /*0ad0*/  FSETP.NEU.AND P0, PT, |R3|, R2, PT ;  /* 0x000000020300720b */ /* 0x000fc80003f0d200 */
[----:B------:R-:W-:Y:S02]  /*0ae0*/  FSEL R12, R8, R12, !P0 ;  /* 0x0000000c080c7208 */ /* 0x000fe40004000000 */
[----:B------:R-:W-:Y:S01]  /*0af0*/  FSEL R13, R5, R13, !P0 ;  /* 0x0000000d050d7208 */ /* 0x000fe20004000000 */
[----:B------:R-:W-:Y:S06]  /*0b00*/  BRA `(.L_x_10) ;  /* 0x0000000000547947 */ /* 0x000fec0003800000 */
.L_x_9:
[----:B------:R-:W-:-:S14]  /*0b10*/  DSETP.NAN.AND P0, PT, R8, R8, PT ;  /* 0x000000080800722a */ /* 0x000fdc0003f08000 */
[----:B------:R-:W-:Y:S05]  /*0b20*/  @P0 BRA `(.L_x_11) ;  /* 0x0000000000440947 */ /* 0x000fea0003800000 */
[----:B------:R-:W-:-:S14]  /*0b30*/  DSETP.NAN.AND P0, PT, R4, R4, PT ;  /* 0x000000040400722a */ /* 0x000fdc0003f08000 */
[----:B------:R-:W-:Y:S05]  /*0b40*/  @P0 BRA `(.L_x_12) ;  /* 0x0000000000300947 */ /* 0x000fea0003800000 */
[----:B------:R-:W-:Y:S01]  /*0b50*/  ISETP.NE.AND P0, PT, R21, R20, PT ;  /* 0x000000141500720c */ /* 0x000fe20003f05270 */
[----:B------:R-:W-:Y:S02]  /*0b60*/  IMAD.MOV.U32 R12, RZ, RZ, 0x0 ;  /* 0x00000000ff0c7424 */ /* 0x000fe400078e00ff */
[----:B------:R-:W-:-:S10]  /*0b70*/  IMAD.MOV.U32 R13, RZ, RZ, -0x80000 ;  /* 0xfff80000ff0d7424 */ /* 0x000fd400078e00ff */
[----:B------:R-:W-:Y:S05]  /*0b80*/  @!P0 BRA `(.L_x_10) ;  /* 0x0000000000348947 */ /* 0x000fea0003800000 */
[----:B------:R-:W-:Y:S02]  /*0b90*/  ISETP.NE.AND P0, PT, R21, 0x7ff00000, PT ;  /* 0x7ff000001500780c */ /* 0x000fe40003f05270 */
[----:B------:R-:W-:Y:S02]  /*0ba0*/  LOP3.LUT R13, R9, 0x80000000, R5, 0x48, !PT ;  /* 0x80000000090d7812 */ /* 0x000fe400078e4805 */
[----:B------:R-:W-:-:S13]  /*0bb0*/  ISETP.EQ.OR P0, PT, R20, RZ, !P0 ;  /* 0x000000ff1400720c */ /* 0x000fda0004702670 */
[----:B------:R-:W-:Y:S01]  /*0bc0*/  @P0 LOP3.LUT R2, R13, 0x7ff00000, RZ, 0xfc, !PT ;  /* 0x7ff000000d020812 */ /* 0x000fe200078efcff */
[----:B------:R-:W-:Y:S02]  /*0bd0*/  @!P0 IMAD.MOV.U32 R12, RZ, RZ, RZ ;  /* 0x000000ffff0c8224 */ /* 0x000fe400078e00ff */
[----:B------:R-:W-:Y:S02]  /*0be0*/  @P0 IMAD.MOV.U32 R12, RZ, RZ, RZ ;  /* 0x000000ffff0c0224 */ /* 0x000fe400078e00ff */
[----:B------:R-:W-:Y:S01]  /*0bf0*/  @P0 IMAD.MOV.U32 R13, RZ, RZ, R2 ;  /* 0x000000ffff0d0224 */ /* 0x000fe200078e0002 */
[----:B------:R-:W-:Y:S06]  /*0c00*/  BRA `(.L_x_10) ;  /* 0x0000000000147947 */ /* 0x000fec0003800000 */
.L_x_12:
[----:B------:R-:W-:Y:S01]  /*0c10*/  LOP3.LUT R13, R5, 0x80000, RZ, 0xfc, !PT ;  /* 0x00080000050d7812 */ /* 0x000fe200078efcff */
[----:B------:R-:W-:Y:S01]  /*0c20*/  IMAD.MOV.U32 R12, RZ, RZ, R4 ;  /* 0x000000ffff0c7224 */ /* 0x000fe200078e0004 */
[----:B------:R-:W-:Y:S06]  /*0c30*/  BRA `(.L_x_10) ;  /* 0x0000000000087947 */ /* 0x000fec0003800000 */
.L_x_11:
[----:B------:R-:W-:Y:S01]  /*0c40*/  LOP3.LUT R13, R9, 0x80000, RZ, 0xfc, !PT ;  /* 0x00080000090d7812 */ /* 0x000fe200078efcff */
[----:B------:R-:W-:-:S07]  /*0c50*/  IMAD.MOV.U32 R12, RZ, RZ, R8 ;  /* 0x000000ffff0c7224 */ /* 0x000fce00078e0008 */
.L_x_10:
[----:B------:R-:W-:Y:S05]  /*0c60*/  BSYNC.RECONVERGENT B1 ;  /* 0x0000000000017941 */ /* 0x000fea0003800200 */
.L_x_8:
[----:B------:R-:W-:Y:S02]  /*0c70*/  IMAD.MOV.U32 R2, RZ, RZ, R0 ;  /* 0x000000ffff027224 */ /* 0x000fe400078e0000 */
[----:B------:R-:W-:-:S04]  /*0c80*/  IMAD.MOV.U32 R3, RZ, RZ, 0x0 ;  /* 0x00000000ff037424 */ /* 0x000fc800078e00ff */
[----:B------:R-:W-:Y:S05]  /*0c90*/  RET.REL.NODEC R2 `(GPU_model) ;  /* 0xfffffff002d87950 */ /* 0x000fea0003c3ffff */
        .type           $GPU_model$__internal_accurate_pow,@function
        .size           $GPU_model$__internal_accurate_pow,(.L_x_16 - $GPU_model$__internal_accurate_pow)
$GPU_model$__internal_accurate_pow:
[----:B------:R-:W-:Y:S01]  /*0ca0*/  ISETP.GT.U32.AND P0, PT, R3, 0xfffff, PT ;  /* 0x000fffff0300780c */ /* 0x000fe20003f04070 */
[----:B------:R-:W-:Y:S01]  /*0cb0*/  IMAD.MOV.U32 R2, RZ, RZ, R12 ;  /* 0x000000ffff027224 */ /* 0x000fe200078e000c */
[----:B------:R-:W-:Y:S01]  /*0cc0*/  UMOV UR6, 0x7d2cafe2 ;  /* 0x7d2cafe200067882 */ /* 0x000fe20000000000 */
[----:B------:R-:W-:Y:S01]  /*0cd0*/  IMAD.MOV.U32 R14, RZ, RZ, RZ ;  /* 0x000000ffff0e7224 */ /* 0x000fe200078e00ff */
[----:B------:R-:W-:Y:S01]  /*0ce0*/  UMOV UR7, 0x3eb0f5ff ;  /* 0x3eb0f5ff00077882 */ /* 0x000fe20000000000 */
[----:B------:R-:W-:Y:S01]  /*0cf0*/  IMAD.MOV.U32 R20, RZ, RZ, 0x41ad3b5a ;  /* 0x41ad3b5aff147424 */ /* 0x000fe200078e00ff */
[----:B------:R-:W-:Y:S01]  /*0d00*/  UMOV UR8, 0x3b39803f ;  /* 0x3b39803f00087882 */ /* 0x000fe20000000000 */
[----:B------:R-:W-:Y:S01]  /*0d10*/  IMAD.MOV.U32 R21, RZ, RZ, 0x3ed0f5d2 ;  /* 0x3ed0f5d2ff157424 */ /* 0x000fe200078e00ff */
[----:B------:R-:W-:-:S05]  /*0d20*/  UMOV UR9, 0x3c7abc9e ;  /* 0x3c7abc9e00097882 */ /* 0x000fca0000000000 */
[----:B------:R-:W-:Y:S01]  /*0d30*/  @!P0 DMUL R8, R2, 1.80143985094819840000e+16 ;  /* 0x4350000002088828 */ /* 0x000fe20000000000 */
[--C-:B------:R-:W-:Y:S01]  /*0d40*/  IMAD.MOV.U32 R2, RZ, RZ, R3.reuse ;  /* 0x000000ffff027224 */ /* 0x100fe200078e0003 */
[----:B------:R-:W-:-:S08]  /*0d50*/  SHF.R.U32.HI R3, RZ, 0x14, R3 ;  /* 0x00000014ff037819 */ /* 0x000fd00000011603 */
[----:B------:R-:W-:Y:S01]  /*0d60*/  @!P0 IMAD.MOV.U32 R2, RZ, RZ, R9 ;  /* 0x000000ffff028224 */ /* 0x000fe200078e0009 */
[----:B------:R-:W-:Y:S01]  /*0d70*/  @!P0 LEA.HI R3, R9, 0xffffffca, RZ, 0xc ;  /* 0xffffffca09038811 */ /* 0x000fe200078f60ff */
[----:B------:R-:W-:Y:S02]  /*0d80*/  @!P0 IMAD.MOV.U32 R12, RZ, RZ, R8 ;  /* 0x000000ffff0c8224 */ /* 0x000fe400078e0008 */
[----:B------:R-:W-:Y:S01]  /*0d90*/  IMAD.MOV.U32 R9, RZ, RZ, 0x43300000 ;  /* 0x43300000ff097424 */ /* 0x000fe200078e00ff */
[----:B------:R-:W-:Y:S01]  /*0da0*/  LOP3.LUT R2, R2, 0x800fffff, RZ, 0xc0, !PT ;  /* 0x800fffff02027812 */ /* 0x000fe200078ec0ff */
[----:B------:R-:W-:-:S03]  /*0db0*/  VIADD R8, R3, 0xfffffc01 ;  /* 0xfffffc0103087836 */ /* 0x000fc60000000000 */
[----:B------:R-:W-:-:S04]  /*0dc0*/  LOP3.LUT R13, R2, 0x3ff00000, RZ, 0xfc, !PT ;  /* 0x3ff00000020d7812 */ /* 0x000fc800078efcff */
[----:B------:R-:W-:-:S13]  /*0dd0*/  ISETP.GE.U32.AND P1, PT, R13, 0x3ff6a09f, PT ;  /* 0x3ff6a09f0d00780c */ /* 0x000fda0003f26070 */
[----:B------:R-:W-:Y:S02]  /*0de0*/  @P1 VIADD R11, R13, 0xfff00000 ;  /* 0xfff000000d0b1836 */ /* 0x000fe40000000000 */
[----:B------:R-:W-:Y:S02]  /*0df0*/  @P1 VIADD R8, R3, 0xfffffc02 ;  /* 0xfffffc0203081836 */ /* 0x000fe40000000000 */
[----:B------:R-:W-:-:S03]  /*0e00*/  @P1 IMAD.MOV.U32 R13, RZ, RZ, R11 ;  /* 0x000000ffff0d1224 */ /* 0x000fc600078e000b */
[----:B------:R-:W-:-:S03]  /*0e10*/  LOP3.LUT R8, R8, 0x80000000, RZ, 0x3c, !PT ;  /* 0x8000000008087812 */ /* 0x000fc600078e3cff */
[C---:B------:R-:W-:Y:S02]  /*0e20*/  DADD R16, R12.reuse, 1 ;  /* 0x3ff000000c107429 */ /* 0x040fe40000000000 */
[----:B------:R-:W-:-:S04]  /*0e30*/  DADD R12, R12, -1 ;  /* 0xbff000000c0c7429 */ /* 0x000fc80000000000 */
[----:B------:R-:W0:Y:S02]  /*0e40*/  MUFU.RCP64H R15, R17 ;  /* 0x00000011000f7308 */ /* 0x000e240000001800 */
[----:B0-----:R-:W-:-:S08]  /*0e50*/  DFMA R10, -R16, R14, 1 ;  /* 0x3ff00000100a742b */ /* 0x001fd0000000010e */
[----:B------:R-:W-:-:S08]  /*0e60*/  DFMA R10, R10, R10, R10 ;  /* 0x0000000a0a0a722b */ /* 0x000fd0000000000a */
[----:B------:R-:W-:-:S08]  /*0e70*/  DFMA R14, R14, R10, R14 ;  /* 0x0000000a0e0e722b */ /* 0x000fd0000000000e */
[----:B------:R-:W-:-:S08]  /*0e80*/  DMUL R10, R12, R14 ;  /* 0x0000000e0c0a7228 */ /* 0x000fd00000000000 */
[----:B------:R-:W-:-:S08]  /*0e90*/  DFMA R10, R12, R14, R10 ;  /* 0x0000000e0c0a722b */ /* 0x000fd0000000000a */
[----:B------:R-:W-:-:S08]  /*0ea0*/  DMUL R18, R10, R10 ;  /* 0x0000000a0a127228 */ /* 0x000fd00000000000 */
[----:B------:R-:W-:Y:S01]  /*0eb0*/  DFMA R16, R18, UR6, R20 ;  /* 0x0000000612107c2b */ /* 0x000fe20008000014 */
[----:B------:R-:W-:Y:S01]  /*0ec0*/  UMOV UR6, 0x75488a3f ;  /* 0x75488a3f00067882 */ /* 0x000fe20000000000 */
[----:B------:R-:W-:Y:S01]  /*0ed0*/  UMOV UR7, 0x3ef3b20a ;  /* 0x3ef3b20a00077882 */ /* 0x000fe20000000000 */
[----:B------:R-:W-:-:S05]  /*0ee0*/  DADD R20, R12, -R10 ;  /* 0x000000000c147229 */ /* 0x000fca000000080a */
[----:B------:R-:W-:Y:S01]  /*0ef0*/  DFMA R16, R18, R16, UR6 ;  /* 0x0000000612107e2b */ /* 0x000fe20008000010 */
[----:B------:R-:W-:Y:S01]  /*0f00*/  UMOV UR6, 0xe4faecd5 ;  /* 0xe4faecd500067882 */ /* 0x000fe20000000000 */
[----:B------:R-:W-:Y:S01]  /*0f10*/  UMOV UR7, 0x3f1745cd ;  /* 0x3f1745cd00077882 */ /* 0x000fe20000000000 */
[----:B------:R-:W-:-:S05]  /*0f20*/  DADD R22, R20, R20 ;  /* 0x0000000014167229 */ /* 0x000fca0000000014 */
[----:B------:R-:W-:Y:S01]  /*0f30*/  DFMA R16, R18, R16, UR6 ;  /* 0x0000000612107e2b */ /* 0x000fe20008000010 */
[----:B------:R-:W-:Y:S01]  /*0f40*/  UMOV UR6, 0x258a578b ;  /* 0x258a578b00067882 */ /* 0x000fe20000000000 */
[----:B------:R-:W-:Y:S01]  /*0f50*/  UMOV UR7, 0x3f3c71c7 ;  /* 0x3f3c71c700077882 */ /* 0x000fe20000000000 */
[----:B------:R-:W-:-:S05]  /*0f60*/  DFMA R22, R12, -R10, R22 ;  /* 0x8000000a0c16722b */ /* 0x000fca0000000016 */
[----:B------:R-:W-:Y:S01]  /*0f70*/  DFMA R16, R18, R16, UR6 ;  /* 0x0000000612107e2b */ /* 0x000fe20008000010 */
[----:B------:R-:W-:Y:S01]  /*0f80*/  UMOV UR6, 0x9242b910 ;  /* 0x9242b91000067882 */ /* 0x000fe20000000000 */
[----:B------:R-:W-:Y:S01]  /*0f90*/  UMOV UR7, 0x3f624924 ;  /* 0x3f62492400077882 */ /* 0x000fe20000000000 */
[----:B------:R-:W-:-:S05]  /*0fa0*/  DMUL R14, R14, R22 ;  /* 0x000000160e0e7228 */ /* 0x000fca0000000000 */
[----:B------:R-:W-:Y:S01]  /*0fb0*/  DFMA R16, R18, R16, UR6 ;  /* 0x0000000612107e2b */ /* 0x000fe20008000010 */
[----:B------:R-:W-:Y:S01]  /*0fc0*/  UMOV UR6, 0x99999dfb ;  /* 0x99999dfb00067882 */ /* 0x000fe20000000000 */
[----:B------:R-:W-:-:S06]  /*0fd0*/  UMOV UR7, 0x3f899999 ;  /* 0x3f89999900077882 */ /* 0x000fcc0000000000 */
[----:B------:R-:W-:Y:S01]  /*0fe0*/  DFMA R20, R18, R16, UR6 ;  /* 0x0000000612147e2b */ /* 0x000fe20008000010 */
[----:B------:R-:W-:Y:S01]  /*0ff0*/  UMOV UR6, 0x55555555 ;  /* 0x5555555500067882 */ /* 0x000fe20000000000 */
[----:B------:R-:W-:Y:S01]  /*1000*/  UMOV UR7, 0x3fb55555 ;  /* 0x3fb5555500077882 */ /* 0x000fe20000000000 */
[----:B------:R-:W-:-:S05]  /*1010*/  DMUL R16, R10, R10 ;  /* 0x0000000a0a107228 */ /* 0x000fca0000000000 */
[----:B------:R-:W-:-:S03]  /*1020*/  DFMA R12, R18, R20, UR6 ;  /* 0x00000006120c7e2b */ /* 0x000fc60008000014 */
[----:B------:R-:W-:-:S05]  /*1030*/  DFMA R24, R10, R10, -R16 ;  /* 0x0000000a0a18722b */ /* 0x000fca0000000810 */
[----:B------:R-:W-:Y:S01]  /*1040*/  DADD R22, -R12, UR6 ;  /* 0x000000060c167e29 */ /* 0x000fe20008000100 */
[----:B------:R-:W-:Y:S01]  /*1050*/  UMOV UR6, 0xb9e7b0 ;  /* 0x00b9e7b000067882 */ /* 0x000fe20000000000 */
[----:B------:R-:W-:-:S06]  /*1060*/  UMOV UR7, 0x3c46a4cb ;  /* 0x3c46a4cb00077882 */ /* 0x000fcc0000000000 */
[----:B------:R-:W-:Y:S02]  /*1070*/  DFMA R18, R18, R20, R22 ;  /* 0x000000141212722b */ /* 0x000fe40000000016 */
[----:B------:R-:W-:Y:S01]  /*1080*/  DMUL R20, R10, R16 ;  /* 0x000000100a147228 */ /* 0x000fe20000000000 */
[----:B------:R-:W-:Y:S02]  /*1090*/  VIADD R23, R15, 0x100000 ;  /* 0x001000000f177836 */ /* 0x000fe40000000000 */
[----:B------:R-:W-:-:S03]  /*10a0*/  IMAD.MOV.U32 R22, RZ, RZ, R14 ;  /* 0x000000ffff167224 */ /* 0x000fc600078e000e */
[----:B------:R-:W-:Y:S01]  /*10b0*/  DADD R18, R18, -UR6 ;  /* 0x8000000612127e29 */ /* 0x000fe20008000000 */
[----:B------:R-:W-:Y:S01]  /*10c0*/  UMOV UR6, 0x80000000 ;  /* 0x8000000000067882 */ /* 0x000fe20000000000 */
[----:B------:R-:W-:Y:S01]  /*10d0*/  UMOV UR7, 0x43300000 ;  /* 0x4330000000077882 */ /* 0x000fe20000000000 */
[C---:B------:R-:W-:Y:S02]  /*10e0*/  DFMA R22, R10.reuse, R22, R24 ;  /* 0x000000160a16722b */ /* 0x040fe40000000018 */
[----:B------:R-:W-:Y:S02]  /*10f0*/  DFMA R24, R10, R16, -R20 ;  /* 0x000000100a18722b */ /* 0x000fe40000000814 */
[----:B------:R-:W-:Y:S01]  /*1100*/  DADD R8, R8, -UR6 ;  /* 0x8000000608087e29 */ /* 0x000fe20008000000 */
[----:B------:R-:W-:Y:S01]  /*1110*/  UMOV UR6, 0xfefa39ef ;  /* 0xfefa39ef00067882 */ /* 0x000fe20000000000 */
[----:B------:R-:W-:-:S04]  /*1120*/  UMOV UR7, 0x3fe62e42 ;  /* 0x3fe62e4200077882 */ /* 0x000fc80000000000 */
[----:B------:R-:W-:Y:S02]  /*1130*/  DFMA R24, R14, R16, R24 ;  /* 0x000000100e18722b */ /* 0x000fe40000000018 */
[----:B------:R-:W-:-:S06]  /*1140*/  DADD R16, R12, R18 ;  /* 0x000000000c107229 */ /* 0x000fcc0000000012 */
[----:B------:R-:W-:Y:S02]  /*1150*/  DFMA R22, R10, R22, R24 ;  /* 0x000000160a16722b */ /* 0x000fe40000000018 */
[----:B------:R-:W-:Y:S02]  /*1160*/  DADD R24, R12, -R16 ;  /* 0x000000000c187229 */ /* 0x000fe40000000810 */
[----:B------:R-:W-:-:S06]  /*1170*/  DMUL R12, R16, R20 ;  /* 0x00000014100c7228 */ /* 0x000fcc0000000000 */
[----:B------:R-:W-:Y:S02]  /*1180*/  DADD R24, R18, R24 ;  /* 0x0000000012187229 */ /* 0x000fe40000000018 */
[----:B------:R-:W-:-:S08]  /*1190*/  DFMA R18, R16, R20, -R12 ;  /* 0x000000141012722b */ /* 0x000fd0000000080c */
[----:B------:R-:W-:-:S08]  /*11a0*/  DFMA R18, R16, R22, R18 ;  /* 0x000000161012722b */ /* 0x000fd00000000012 */
[----:B------:R-:W-:-:S08]  /*11b0*/  DFMA R24, R24, R20, R18 ;  /* 0x000000141818722b */ /* 0x000fd00000000012 */
[----:B------:R-:W-:-:S08]  /*11c0*/  DADD R18, R12, R24 ;  /* 0x000000000c127229 */ /* 0x000fd00000000018 */
[--C-:B------:R-:W-:Y:S02]  /*11d0*/  DADD R16, R10, R18.reuse ;  /* 0x000000000a107229 */ /* 0x100fe40000000012 */
[----:B------:R-:W-:-:S06]  /*11e0*/  DADD R12, R12, -R18 ;  /* 0x000000000c0c7229 */ /* 0x000fcc0000000812 */
[----:B------:R-:W-:Y:S02]  /*11f0*/  DADD R10, R10, -R16 ;  /* 0x000000000a0a7229 */ /* 0x000fe40000000810 */
[----:B------:R-:W-:-:S06]  /*1200*/  DADD R12, R24, R12 ;  /* 0x00000000180c7229 */ /* 0x000fcc000000000c */
[----:B------:R-:W-:-:S08]  /*1210*/  DADD R10, R18, R10 ;  /* 0x00000000120a7229 */ /* 0x000fd0000000000a */
[----:B------:R-:W-:-:S08]  /*1220*/  DADD R10, R12, R10 ;  /* 0x000000000c0a7229 */ /* 0x000fd0000000000a */
[----:B------:R-:W-:-:S08]  /*1230*/  DADD R10, R14, R10 ;  /* 0x000000000e0a7229 */ /* 0x000fd0000000000a */
[----:B------:R-:W-:-:S08]  /*1240*/  DADD R12, R16, R10 ;  /* 0x00000000100c7229 */ /* 0x000fd0000000000a */
[--C-:B------:R-:W-:Y:S02]  /*1250*/  DFMA R2, R8, UR6, R12.reuse ;  /* 0x0000000608027c2b */ /* 0x100fe4000800000c */
[----:B------:R-:W-:-:S06]  /*1260*/  DADD R16, R16, -R12 ;  /* 0x0000000010107229 */ /* 0x000fcc000000080c */
[----:B------:R-:W-:Y:S02]  /*1270*/  DFMA R14, R8, -UR6, R2 ;  /* 0x80000006080e7c2b */ /* 0x000fe40008000002 */
[----:B------:R-:W-:-:S06]  /*1280*/  DADD R16, R10, R16 ;  /* 0x000000000a107229 */ /* 0x000fcc0000000010 */
[----:B------:R-:W-:-:S08]  /*1290*/  DADD R14, -R12, R14 ;  /* 0x000000000c0e7229 */ /* 0x000fd0000000010e */
[----:B------:R-:W-:-:S08]  /*12a0*/  DADD R14, R16, -R14 ;  /* 0x00000000100e7229 */ /* 0x000fd0000000080e */
[----:B------:R-:W-:-:S08]  /*12b0*/  DFMA R14, R8, UR8, R14 ;  /* 0x00000008080e7c2b */ /* 0x000fd0000800000e */
[----:B------:R-:W-:-:S08]  /*12c0*/  DADD R8, R2, R14 ;  /* 0x0000000002087229 */ /* 0x000fd0000000000e */
[----:B------:R-:W-:Y:S02]  /*12d0*/  DADD R10, R2, -R8 ;  /* 0x00000000020a7229 */ /* 0x000fe40000000808 */
[----:B------:R-:W-:-:S06]  /*12e0*/  DMUL R2, R8, 2 ;  /* 0x4000000008027828 */ /* 0x000fcc0000000000 */
[----:B------:R-:W-:Y:S02]  /*12f0*/  DADD R10, R14, R10 ;  /* 0x000000000e0a7229 */ /* 0x000fe4000000000a */
[----:B------:R-:W-:-:S08]  /*1300*/  DFMA R12, R8, 2, -R2 ;  /* 0x40000000080c782b */ /* 0x000fd00000000802 */
[----:B------:R-:W-:Y:S01]  /*1310*/  DFMA R12, R10, 2, R12 ;  /* 0x400000000a0c782b */ /* 0x000fe2000000000c */
[----:B------:R-:W-:Y:S02]  /*1320*/  IMAD.MOV.U32 R10, RZ, RZ, 0x652b82fe ;  /* 0x652b82feff0a7424 */ /* 0x000fe400078e00ff */
[----:B------:R-:W-:-:S05]  /*1330*/  IMAD.MOV.U32 R11, RZ, RZ, 0x3ff71547 ;  /* 0x3ff71547ff0b7424 */ /* 0x000fca00078e00ff */
[----:B------:R-:W-:-:S08]  /*1340*/  DADD R8, R2, R12 ;  /* 0x0000000002087229 */ /* 0x000fd0000000000c */
[----:B------:R-:W-:Y:S02]  /*1350*/  DFMA R10, R8, R10, 6.75539944105574400000e+15 ;  /* 0x43380000080a742b */ /* 0x000fe4000000000a */
[----:B------:R-:W-:Y:S01]  /*1360*/  FSETP.GEU.AND P0, PT, |R9|, 4.1917929649353027344, PT ;  /* 0x4086232b0900780b */ /* 0x000fe20003f0e200 */
[----:B------:R-:W-:-:S05]  /*1370*/  DADD R2, R2, -R8 ;  /* 0x0000000002027229 */ /* 0x000fca0000000808 */
[----:B------:R-:W-:-:S03]  /*1380*/  DADD R14, R10, -6.75539944105574400000e+15 ;  /* 0xc33800000a0e7429 */ /* 0x000fc60000000000 */
[----:B------:R-:W-:-:S05]  /*1390*/  DADD R12, R12, R2 ;  /* 0x000000000c0c7229 */ /* 0x000fca0000000002 */
[----:B------:R-:W-:Y:S01]  /*13a0*/  DFMA R16, R14, -UR6, R8 ;  /* 0x800000060e107c2b */ /* 0x000fe20008000008 */
[----:B------:R-:W-:Y:S01]  /*13b0*/  UMOV UR6, 0x3b39803f ;  /* 0x3b39803f00067882 */ /* 0x000fe20000000000 */
[----:B------:R-:W-:-:S06]  /*13c0*/  UMOV UR7, 0x3c7abc9e ;  /* 0x3c7abc9e00077882 */ /* 0x000fcc0000000000 */
[----:B------:R-:W-:Y:S01]  /*13d0*/  DFMA R14, R14, -UR6, R16 ;  /* 0x800000060e0e7c2b */ /* 0x000fe20008000010 */
[----:B------:R-:W-:Y:S01]  /*13e0*/  UMOV UR6, 0x69ce2bdf ;  /* 0x69ce2bdf00067882 */ /* 0x000fe20000000000 */
[----:B------:R-:W-:Y:S01]  /*13f0*/  IMAD.MOV.U32 R16, RZ, RZ, -0x35dec16 ;  /* 0xfca213eaff107424 */ /* 0x000fe200078e00ff */
[----:B------:R-:W-:Y:S01]  /*1400*/  UMOV UR7, 0x3e5ade15 ;  /* 0x3e5ade1500077882 */ /* 0x000fe20000000000 */
[----:B------:R-:W-:-:S06]  /*1410*/  IMAD.MOV.U32 R17, RZ, RZ, 0x3e928af3 ;  /* 0x3e928af3ff117424 */ /* 0x000fcc00078e00ff */
[----:B------:R-:W-:Y:S01]  /*1420*/  DFMA R16, R14, UR6, R16 ;  /* 0x000000060e107c2b */ /* 0x000fe20008000010 */
[----:B------:R-:W-:Y:S01]  /*1430*/  UMOV UR6, 0x62401315 ;  /* 0x6240131500067882 */ /* 0x000fe20000000000 */
[----:B------:R-:W-:-:S06]  /*1440*/  UMOV UR7, 0x3ec71dee ;  /* 0x3ec71dee00077882 */ /* 0x000fcc0000000000 */
[----:B------:R-:W-:Y:S01]  /*1450*/  DFMA R16, R14, R16, UR6 ;  /* 0x000000060e107e2b */ /* 0x000fe20008000010 */
        /* <DEDUP_REMOVED lines=20> */
[----:B------:R-:W-:-:S08]  /*15a0*/  DFMA R16, R14, R16, UR6 ;  /* 0x000000060e107e2b */ /* 0x000fd00008000010 */
[----:B------:R-:W-:-:S08]  /*15b0*/  DFMA R16, R14, R16, 1 ;  /* 0x3ff000000e10742b */ /* 0x000fd00000000010 */
[----:B------:R-:W-:-:S10]  /*15c0*/  DFMA R14, R14, R16, 1 ;  /* 0x3ff000000e0e742b */ /* 0x000fd40000000010 */
[----:B------:R-:W-:Y:S02]  /*15d0*/  IMAD R3, R10, 0x100000, R15 ;  /* 0x001000000a037824 */ /* 0x000fe400078e020f */
[----:B------:R-:W-:Y:S01]  /*15e0*/  IMAD.MOV.U32 R2, RZ, RZ, R14 ;  /* 0x000000ffff027224 */ /* 0x000fe200078e000e */
[----:B------:R-:W-:Y:S06]  /*15f0*/  @!P0 BRA `(.L_x_13) ;  /* 0x0000000000308947 */ /* 0x000fec0003800000 */
[----:B------:R-:W-:Y:S01]  /*1600*/  FSETP.GEU.AND P1, PT, |R9|, 4.2275390625, PT ;  /* 0x408748000900780b */ /* 0x000fe20003f2e200 */
[C---:B------:R-:W-:Y:S02]  /*1610*/  DADD R16, R8.reuse, +INF ;  /* 0x7ff0000008107429 */ /* 0x040fe40000000000 */
[----:B------:R-:W-:-:S08]  /*1620*/  DSETP.GEU.AND P0, PT, R8, RZ, PT ;  /* 0x000000ff0800722a */ /* 0x000fd00003f0e000 */
[----:B------:R-:W-:Y:S02]  /*1630*/  FSEL R3, R17, RZ, P0 ;  /* 0x000000ff11037208 */ /* 0x000fe40000000000 */
[----:B------:R-:W-:-:S04]  /*1640*/  @!P1 LEA.HI R2, R10, R10, RZ, 0x1 ;  /* 0x0000000a0a029211 */ /* 0x000fc800078f08ff */
[----:B------:R-:W-:Y:S02]  /*1650*/  @!P1 SHF.R.S32.HI R9, RZ, 0x1, R2 ;  /* 0x00000001ff099819 */ /* 0x000fe40000011402 */
[----:B------:R-:W-:-:S03]  /*1660*/  FSEL R2, R16, RZ, P0 ;  /* 0x000000ff10027208 */ /* 0x000fc60000000000 */
[----:B------:R-:W-:Y:S02]  /*1670*/  @!P1 IMAD.IADD R8, R10, 0x1, -R9 ;  /* 0x000000010a089824 */ /* 0x000fe400078e0a09 */
[----:B------:R-:W-:-:S03]  /*1680*/  @!P1 IMAD R15, R9, 0x100000, R15 ;  /* 0x00100000090f9824 */ /* 0x000fc600078e020f */
[----:B------:R-:W-:Y:S01]  /*1690*/  @!P1 LEA R9, R8, 0x3ff00000, 0x14 ;  /* 0x3ff0000008099811 */ /* 0x000fe200078ea0ff */
[----:B------:R-:W-:-:S06]  /*16a0*/  @!P1 IMAD.MOV.U32 R8, RZ, RZ, RZ ;  /* 0x000000ffff089224 */ /* 0x000fcc00078e00ff */
[----:B------:R-:W-:-:S11]  /*16b0*/  @!P1 DMUL R2, R14, R8 ;  /* 0x000000080e029228 */ /* 0x000fd60000000000 */
.L_x_13:
[----:B------:R-:W-:Y:S02]  /*16c0*/  DFMA R12, R12, R2, R2 ;  /* 0x000000020c0c722b */ /* 0x000fe40000000002 */
[----:B------:R-:W-:-:S08]  /*16d0*/  DSETP.NEU.AND P0, PT, |R2|, +INF , PT ;  /* 0x7ff000000200742a */ /* 0x000fd00003f0d200 */
[----:B------:R-:W-:Y:S01]  /*16e0*/  FSEL R10, R2, R12, !P0 ;  /* 0x0000000c020a7208 */ /* 0x000fe20004000000 */
[----:B------:R-:W-:Y:S01]  /*16f0*/  IMAD.MOV.U32 R2, RZ, RZ, R0 ;  /* 0x000000ffff027224 */ /* 0x000fe200078e0000 */
[----:B------:R-:W-:Y:S01]  /*1700*/  FSEL R11, R3, R13, !P0 ;  /* 0x0000000d030b7208 */ /* 0x000fe20004000000 */
[----:B------:R-:W-:-:S04]  /*1710*/  IMAD.MOV.U32 R3, RZ, RZ, 0x0 ;  /* 0x00000000ff037424 */ /* 0x000fc800078e00ff */
[----:B------:R-:W-:Y:S05]  /*1720*/  RET.REL.NODEC R2 `(GPU_model) ;  /* 0xffffffe802347950 */ /* 0x000fea0003c3ffff */
.L_x_14:
[----:B------:R-:W-:-:S00]  /*1730*/  BRA `(.L_x_14) ;  /* 0xfffffffc00fc7947 */ /* 0x000fc0000383ffff */
[----:B------:R-:W-:-:S00]  /*1740*/  NOP ;  /* 0x0000000000007918 */ /* 0x000fc00000000000 */
        /* <DEDUP_REMOVED lines=11> */
.L_x_16:


//--------------------- .nv.shared.reserved.0     --------------------------
	.section	.nv.shared.reserved.0,"aw",@nobits
	.weak		__nv_reservedSMEM_offset_0_alias
	.size		__nv_reservedSMEM_offset_0_alias, 0, 64
	.other		__nv_reservedSMEM_offset_0_alias,@"STO_CUDA_RESERVED_SHARED STV_DEFAULT"
__nv_reservedSMEM_offset_0_alias:
	.zero		0
	.zero		64


//--------------------- .nv.constant0.GPU_model   --------------------------
	.section	.nv.constant0.GPU_model,"a",@progbits
	.sectionflags	@""
	.align	4
.nv.constant0.GPU_model:
	.zero		936


//--------------------- SYMBOLS --------------------------

	.type		.nv.reservedSmem.offset0,@object
	.size		.nv.reservedSmem.offset0,0x4
